//
// Generated by NVIDIA NVVM Compiler
//
// Compiler Build ID: CL-36424714
// Cuda compilation tools, release 13.0, V13.0.88
// Based on NVVM 20.0.0
//

.version 9.0
.target sm_100
.address_size 64

	// .globl	_Z6MV_GPUPKdPKiS2_S0_Pd
// _ZZ7Dot_GPUPdS_S_E6dp_dev has been demoted

.visible .entry _Z6MV_GPUPKdPKiS2_S0_Pd(
	.param .u64 .ptr .align 1 _Z6MV_GPUPKdPKiS2_S0_Pd_param_0,
	.param .u64 .ptr .align 1 _Z6MV_GPUPKdPKiS2_S0_Pd_param_1,
	.param .u64 .ptr .align 1 _Z6MV_GPUPKdPKiS2_S0_Pd_param_2,
	.param .u64 .ptr .align 1 _Z6MV_GPUPKdPKiS2_S0_Pd_param_3,
	.param .u64 .ptr .align 1 _Z6MV_GPUPKdPKiS2_S0_Pd_param_4
)
{
	.reg .pred 	%p<10>;
	.reg .b32 	%r<66>;
	.reg .b64 	%rd<91>;
	.reg .b64 	%fd<112>;

	ld.param.u64 	%rd7, [_Z6MV_GPUPKdPKiS2_S0_Pd_param_0];
	ld.param.u64 	%rd8, [_Z6MV_GPUPKdPKiS2_S0_Pd_param_1];
	ld.param.u64 	%rd9, [_Z6MV_GPUPKdPKiS2_S0_Pd_param_2];
	ld.param.u64 	%rd10, [_Z6MV_GPUPKdPKiS2_S0_Pd_param_3];
	ld.param.u64 	%rd6, [_Z6MV_GPUPKdPKiS2_S0_Pd_param_4];
	cvta.to.global.u64 	%rd1, %rd10;
	cvta.to.global.u64 	%rd2, %rd8;
	cvta.to.global.u64 	%rd3, %rd7;
	cvta.to.global.u64 	%rd11, %rd9;
	mov.u32 	%r23, %ntid.x;
	mov.u32 	%r24, %ctaid.x;
	mov.u32 	%r25, %tid.x;
	mad.lo.s32 	%r1, %r23, %r24, %r25;
	mul.wide.s32 	%rd12, %r1, 4;
	add.s64 	%rd13, %rd11, %rd12;
	ld.global.u32 	%r61, [%rd13];
	ld.global.u32 	%r3, [%rd13+4];
	setp.ge.s32 	%p1, %r61, %r3;
	mov.f64 	%fd111, 0d0000000000000000;
	@%p1 bra 	$L__BB0_13;
	add.s32 	%r26, %r61, 1;
	max.s32 	%r27, %r3, %r26;
	sub.s32 	%r4, %r27, %r61;
	and.b32  	%r5, %r4, 15;
	sub.s32 	%r28, %r61, %r27;
	setp.gt.u32 	%p2, %r28, -16;
	mov.f64 	%fd111, 0d0000000000000000;
	@%p2 bra 	$L__BB0_4;
	and.b32  	%r29, %r4, -16;
	neg.s32 	%r59, %r29;
	add.s64 	%rd4, %rd3, 64;
	add.s64 	%rd5, %rd2, 32;
	mov.f64 	%fd111, 0d0000000000000000;
$L__BB0_3:
	.pragma "nounroll";
	mul.wide.s32 	%rd14, %r61, 8;
	add.s64 	%rd15, %rd4, %rd14;
	mul.wide.s32 	%rd16, %r61, 4;
	add.s64 	%rd17, %rd5, %rd16;
	ld.global.f64 	%fd18, [%rd15+-64];
	ld.global.u32 	%r30, [%rd17+-32];
	mul.wide.s32 	%rd18, %r30, 8;
	add.s64 	%rd19, %rd1, %rd18;
	ld.global.f64 	%fd19, [%rd19];
	fma.rn.f64 	%fd20, %fd18, %fd19, %fd111;
	ld.global.f64 	%fd21, [%rd15+-56];
	ld.global.u32 	%r31, [%rd17+-28];
	mul.wide.s32 	%rd20, %r31, 8;
	add.s64 	%rd21, %rd1, %rd20;
	ld.global.f64 	%fd22, [%rd21];
	fma.rn.f64 	%fd23, %fd21, %fd22, %fd20;
	ld.global.f64 	%fd24, [%rd15+-48];
	ld.global.u32 	%r32, [%rd17+-24];
	mul.wide.s32 	%rd22, %r32, 8;
	add.s64 	%rd23, %rd1, %rd22;
	ld.global.f64 	%fd25, [%rd23];
	fma.rn.f64 	%fd26, %fd24, %fd25, %fd23;
	ld.global.f64 	%fd27, [%rd15+-40];
	ld.global.u32 	%r33, [%rd17+-20];
	mul.wide.s32 	%rd24, %r33, 8;
	add.s64 	%rd25, %rd1, %rd24;
	ld.global.f64 	%fd28, [%rd25];
	fma.rn.f64 	%fd29, %fd27, %fd28, %fd26;
	ld.global.f64 	%fd30, [%rd15+-32];
	ld.global.u32 	%r34, [%rd17+-16];
	mul.wide.s32 	%rd26, %r34, 8;
	add.s64 	%rd27, %rd1, %rd26;
	ld.global.f64 	%fd31, [%rd27];
	fma.rn.f64 	%fd32, %fd30, %fd31, %fd29;
	ld.global.f64 	%fd33, [%rd15+-24];
	ld.global.u32 	%r35, [%rd17+-12];
	mul.wide.s32 	%rd28, %r35, 8;
	add.s64 	%rd29, %rd1, %rd28;
	ld.global.f64 	%fd34, [%rd29];
	fma.rn.f64 	%fd35, %fd33, %fd34, %fd32;
	ld.global.f64 	%fd36, [%rd15+-16];
	ld.global.u32 	%r36, [%rd17+-8];
	mul.wide.s32 	%rd30, %r36, 8;
	add.s64 	%rd31, %rd1, %rd30;
	ld.global.f64 	%fd37, [%rd31];
	fma.rn.f64 	%fd38, %fd36, %fd37, %fd35;
	ld.global.f64 	%fd39, [%rd15+-8];
	ld.global.u32 	%r37, [%rd17+-4];
	mul.wide.s32 	%rd32, %r37, 8;
	add.s64 	%rd33, %rd1, %rd32;
	ld.global.f64 	%fd40, [%rd33];
	fma.rn.f64 	%fd41, %fd39, %fd40, %fd38;
	ld.global.f64 	%fd42, [%rd15];
	ld.global.u32 	%r38, [%rd17];
	mul.wide.s32 	%rd34, %r38, 8;
	add.s64 	%rd35, %rd1, %rd34;
	ld.global.f64 	%fd43, [%rd35];
	fma.rn.f64 	%fd44, %fd42, %fd43, %fd41;
	ld.global.f64 	%fd45, [%rd15+8];
	ld.global.u32 	%r39, [%rd17+4];
	mul.wide.s32 	%rd36, %r39, 8;
	add.s64 	%rd37, %rd1, %rd36;
	ld.global.f64 	%fd46, [%rd37];
	fma.rn.f64 	%fd47, %fd45, %fd46, %fd44;
	ld.global.f64 	%fd48, [%rd15+16];
	ld.global.u32 	%r40, [%rd17+8];
	mul.wide.s32 	%rd38, %r40, 8;
	add.s64 	%rd39, %rd1, %rd38;
	ld.global.f64 	%fd49, [%rd39];
	fma.rn.f64 	%fd50, %fd48, %fd49, %fd47;
	ld.global.f64 	%fd51, [%rd15+24];
	ld.global.u32 	%r41, [%rd17+12];
	mul.wide.s32 	%rd40, %r41, 8;
	add.s64 	%rd41, %rd1, %rd40;
	ld.global.f64 	%fd52, [%rd41];
	fma.rn.f64 	%fd53, %fd51, %fd52, %fd50;
	ld.global.f64 	%fd54, [%rd15+32];
	ld.global.u32 	%r42, [%rd17+16];
	mul.wide.s32 	%rd42, %r42, 8;
	add.s64 	%rd43, %rd1, %rd42;
	ld.global.f64 	%fd55, [%rd43];
	fma.rn.f64 	%fd56, %fd54, %fd55, %fd53;
	ld.global.f64 	%fd57, [%rd15+40];
	ld.global.u32 	%r43, [%rd17+20];
	mul.wide.s32 	%rd44, %r43, 8;
	add.s64 	%rd45, %rd1, %rd44;
	ld.global.f64 	%fd58, [%rd45];
	fma.rn.f64 	%fd59, %fd57, %fd58, %fd56;
	ld.global.f64 	%fd60, [%rd15+48];
	ld.global.u32 	%r44, [%rd17+24];
	mul.wide.s32 	%rd46, %r44, 8;
	add.s64 	%rd47, %rd1, %rd46;
	ld.global.f64 	%fd61, [%rd47];
	fma.rn.f64 	%fd62, %fd60, %fd61, %fd59;
	ld.global.f64 	%fd63, [%rd15+56];
	ld.global.u32 	%r45, [%rd17+28];
	mul.wide.s32 	%rd48, %r45, 8;
	add.s64 	%rd49, %rd1, %rd48;
	ld.global.f64 	%fd64, [%rd49];
	fma.rn.f64 	%fd111, %fd63, %fd64, %fd62;
	add.s32 	%r61, %r61, 16;
	add.s32 	%r59, %r59, 16;
	setp.ne.s32 	%p3, %r59, 0;
	@%p3 bra 	$L__BB0_3;
$L__BB0_4:
	setp.eq.s32 	%p4, %r5, 0;
	@%p4 bra 	$L__BB0_13;
	and.b32  	%r12, %r4, 7;
	setp.lt.u32 	%p5, %r5, 8;
	@%p5 bra 	$L__BB0_7;
	mul.wide.s32 	%rd50, %r61, 8;
	add.s64 	%rd51, %rd3, %rd50;
	ld.global.f64 	%fd66, [%rd51];
	mul.wide.s32 	%rd52, %r61, 4;
	add.s64 	%rd53, %rd2, %rd52;
	ld.global.u32 	%r46, [%rd53];
	mul.wide.s32 	%rd54, %r46, 8;
	add.s64 	%rd55, %rd1, %rd54;
	ld.global.f64 	%fd67, [%rd55];
	fma.rn.f64 	%fd68, %fd66, %fd67, %fd111;
	ld.global.f64 	%fd69, [%rd51+8];
	ld.global.u32 	%r47, [%rd53+4];
	mul.wide.s32 	%rd56, %r47, 8;
	add.s64 	%rd57, %rd1, %rd56;
	ld.global.f64 	%fd70, [%rd57];
	fma.rn.f64 	%fd71, %fd69, %fd70, %fd68;
	ld.global.f64 	%fd72, [%rd51+16];
	ld.global.u32 	%r48, [%rd53+8];
	mul.wide.s32 	%rd58, %r48, 8;
	add.s64 	%rd59, %rd1, %rd58;
	ld.global.f64 	%fd73, [%rd59];
	fma.rn.f64 	%fd74, %fd72, %fd73, %fd71;
	ld.global.f64 	%fd75, [%rd51+24];
	ld.global.u32 	%r49, [%rd53+12];
	mul.wide.s32 	%rd60, %r49, 8;
	add.s64 	%rd61, %rd1, %rd60;
	ld.global.f64 	%fd76, [%rd61];
	fma.rn.f64 	%fd77, %fd75, %fd76, %fd74;
	ld.global.f64 	%fd78, [%rd51+32];
	ld.global.u32 	%r50, [%rd53+16];
	mul.wide.s32 	%rd62, %r50, 8;
	add.s64 	%rd63, %rd1, %rd62;
	ld.global.f64 	%fd79, [%rd63];
	fma.rn.f64 	%fd80, %fd78, %fd79, %fd77;
	ld.global.f64 	%fd81, [%rd51+40];
	ld.global.u32 	%r51, [%rd53+20];
	mul.wide.s32 	%rd64, %r51, 8;
	add.s64 	%rd65, %rd1, %rd64;
	ld.global.f64 	%fd82, [%rd65];
	fma.rn.f64 	%fd83, %fd81, %fd82, %fd80;
	ld.global.f64 	%fd84, [%rd51+48];
	ld.global.u32 	%r52, [%rd53+24];
	mul.wide.s32 	%rd66, %r52, 8;
	add.s64 	%rd67, %rd1, %rd66;
	ld.global.f64 	%fd85, [%rd67];
	fma.rn.f64 	%fd86, %fd84, %fd85, %fd83;
	ld.global.f64 	%fd87, [%rd51+56];
	ld.global.u32 	%r53, [%rd53+28];
	mul.wide.s32 	%rd68, %r53, 8;
	add.s64 	%rd69, %rd1, %rd68;
	ld.global.f64 	%fd88, [%rd69];
	fma.rn.f64 	%fd111, %fd87, %fd88, %fd86;
	add.s32 	%r61, %r61, 8;
$L__BB0_7:
	setp.eq.s32 	%p6, %r12, 0;
	@%p6 bra 	$L__BB0_13;
	and.b32  	%r15, %r4, 3;
	setp.lt.u32 	%p7, %r12, 4;
	@%p7 bra 	$L__BB0_10;
	mul.wide.s32 	%rd70, %r61, 8;
	add.s64 	%rd71, %rd3, %rd70;
	ld.global.f64 	%fd90, [%rd71];
	mul.wide.s32 	%rd72, %r61, 4;
	add.s64 	%rd73, %rd2, %rd72;
	ld.global.u32 	%r54, [%rd73];
	mul.wide.s32 	%rd74, %r54, 8;
	add.s64 	%rd75, %rd1, %rd74;
	ld.global.f64 	%fd91, [%rd75];
	fma.rn.f64 	%fd92, %fd90, %fd91, %fd111;
	ld.global.f64 	%fd93, [%rd71+8];
	ld.global.u32 	%r55, [%rd73+4];
	mul.wide.s32 	%rd76, %r55, 8;
	add.s64 	%rd77, %rd1, %rd76;
	ld.global.f64 	%fd94, [%rd77];
	fma.rn.f64 	%fd95, %fd93, %fd94, %fd92;
	ld.global.f64 	%fd96, [%rd71+16];
	ld.global.u32 	%r56, [%rd73+8];
	mul.wide.s32 	%rd78, %r56, 8;
	add.s64 	%rd79, %rd1, %rd78;
	ld.global.f64 	%fd97, [%rd79];
	fma.rn.f64 	%fd98, %fd96, %fd97, %fd95;
	ld.global.f64 	%fd99, [%rd71+24];
	ld.global.u32 	%r57, [%rd73+12];
	mul.wide.s32 	%rd80, %r57, 8;
	add.s64 	%rd81, %rd1, %rd80;
	ld.global.f64 	%fd100, [%rd81];
	fma.rn.f64 	%fd111, %fd99, %fd100, %fd98;
	add.s32 	%r61, %r61, 4;
$L__BB0_10:
	setp.eq.s32 	%p8, %r15, 0;
	@%p8 bra 	$L__BB0_13;
	neg.s32 	%r64, %r15;
$L__BB0_12:
	.pragma "nounroll";
	mul.wide.s32 	%rd82, %r61, 4;
	add.s64 	%rd83, %rd2, %rd82;
	mul.wide.s32 	%rd84, %r61, 8;
	add.s64 	%rd85, %rd3, %rd84;
	ld.global.f64 	%fd101, [%rd85];
	ld.global.u32 	%r58, [%rd83];
	mul.wide.s32 	%rd86, %r58, 8;
	add.s64 	%rd87, %rd1, %rd86;
	ld.global.f64 	%fd102, [%rd87];
	fma.rn.f64 	%fd111, %fd101, %fd102, %fd111;
	add.s32 	%r61, %r61, 1;
	add.s32 	%r64, %r64, 1;
	setp.ne.s32 	%p9, %r64, 0;
	@%p9 bra 	$L__BB0_12;
$L__BB0_13:
	cvta.to.global.u64 	%rd88, %rd6;
	mul.wide.s32 	%rd89, %r1, 8;
	add.s64 	%rd90, %rd88, %rd89;
	st.global.f64 	[%rd90], %fd111;
	ret;

}
	// .globl	_Z7Dot_GPUPdS_S_
.visible .entry _Z7Dot_GPUPdS_S_(
	.param .u64 .ptr .align 1 _Z7Dot_GPUPdS_S__param_0,
	.param .u64 .ptr .align 1 _Z7Dot_GPUPdS_S__param_1,
	.param .u64 .ptr .align 1 _Z7Dot_GPUPdS_S__param_2
)
{
	.reg .pred 	%p<10>;
	.reg .b32 	%r<9>;
	.reg .b64 	%rd<18>;
	.reg .b64 	%fd<58>;
	// demoted variable
	.shared .align 8 .b8 _ZZ7Dot_GPUPdS_S_E6dp_dev[2048];
	ld.param.u64 	%rd8, [_Z7Dot_GPUPdS_S__param_0];
	ld.param.u64 	%rd9, [_Z7Dot_GPUPdS_S__param_1];
	ld.param.u64 	%rd7, [_Z7Dot_GPUPdS_S__param_2];
	cvta.to.global.u64 	%rd10, %rd9;
	cvta.to.global.u64 	%rd11, %rd8;
	mov.u32 	%r1, %tid.x;
	shl.b32 	%r6, %r1, 3;
	mov.u32 	%r7, _ZZ7Dot_GPUPdS_S_E6dp_dev;
	add.s32 	%r2, %r7, %r6;
	mov.b64 	%rd12, 0;
	st.shared.u64 	[%r2], %rd12;
	bar.sync 	0;
	mul.wide.u32 	%rd13, %r1, 8;
	or.b64  	%rd14, %rd13, 8192;
	add.s64 	%rd17, %rd11, %rd14;
	add.s64 	%rd16, %rd10, %rd14;
	mov.b32 	%r8, 0;
$L__BB1_1:
	ld.global.f64 	%fd1, [%rd17+-8192];
	ld.global.f64 	%fd2, [%rd16+-8192];
	ld.shared.f64 	%fd3, [%r2];
	fma.rn.f64 	%fd4, %fd1, %fd2, %fd3;
	st.shared.f64 	[%r2], %fd4;
	bar.sync 	0;
	ld.global.f64 	%fd5, [%rd17+-6144];
	ld.global.f64 	%fd6, [%rd16+-6144];
	ld.shared.f64 	%fd7, [%r2];
	fma.rn.f64 	%fd8, %fd5, %fd6, %fd7;
	st.shared.f64 	[%r2], %fd8;
	bar.sync 	0;
	ld.global.f64 	%fd9, [%rd17+-4096];
	ld.global.f64 	%fd10, [%rd16+-4096];
	ld.shared.f64 	%fd11, [%r2];
	fma.rn.f64 	%fd12, %fd9, %fd10, %fd11;
	st.shared.f64 	[%r2], %fd12;
	bar.sync 	0;
	ld.global.f64 	%fd13, [%rd17+-2048];
	ld.global.f64 	%fd14, [%rd16+-2048];
	ld.shared.f64 	%fd15, [%r2];
	fma.rn.f64 	%fd16, %fd13, %fd14, %fd15;
	st.shared.f64 	[%r2], %fd16;
	bar.sync 	0;
	ld.global.f64 	%fd17, [%rd17];
	ld.global.f64 	%fd18, [%rd16];
	ld.shared.f64 	%fd19, [%r2];
	fma.rn.f64 	%fd20, %fd17, %fd18, %fd19;
	st.shared.f64 	[%r2], %fd20;
	bar.sync 	0;
	ld.global.f64 	%fd21, [%rd17+2048];
	ld.global.f64 	%fd22, [%rd16+2048];
	ld.shared.f64 	%fd23, [%r2];
	fma.rn.f64 	%fd24, %fd21, %fd22, %fd23;
	st.shared.f64 	[%r2], %fd24;
	bar.sync 	0;
	ld.global.f64 	%fd25, [%rd17+4096];
	ld.global.f64 	%fd26, [%rd16+4096];
	ld.shared.f64 	%fd27, [%r2];
	fma.rn.f64 	%fd28, %fd25, %fd26, %fd27;
	st.shared.f64 	[%r2], %fd28;
	bar.sync 	0;
	ld.global.f64 	%fd29, [%rd17+6144];
	ld.global.f64 	%fd30, [%rd16+6144];
	ld.shared.f64 	%fd31, [%r2];
	fma.rn.f64 	%fd32, %fd29, %fd30, %fd31;
	st.shared.f64 	[%r2], %fd32;
	bar.sync 	0;
	add.s32 	%r8, %r8, 8;
	add.s64 	%rd17, %rd17, 16384;
	add.s64 	%rd16, %rd16, 16384;
	setp.ne.s32 	%p1, %r8, 256;
	@%p1 bra 	$L__BB1_1;
	setp.gt.u32 	%p2, %r1, 127;
	@%p2 bra 	$L__BB1_4;
	ld.shared.f64 	%fd33, [%r2+1024];
	ld.shared.f64 	%fd34, [%r2];
	add.f64 	%fd35, %fd33, %fd34;
	st.shared.f64 	[%r2], %fd35;
$L__BB1_4:
	bar.sync 	0;
	setp.gt.u32 	%p3, %r1, 63;
	@%p3 bra 	$L__BB1_6;
	ld.shared.f64 	%fd36, [%r2+512];
	ld.shared.f64 	%fd37, [%r2];
	add.f64 	%fd38, %fd36, %fd37;
	st.shared.f64 	[%r2], %fd38;
$L__BB1_6:
	bar.sync 	0;
	setp.gt.u32 	%p4, %r1, 31;
	@%p4 bra 	$L__BB1_8;
	ld.shared.f64 	%fd39, [%r2+256];
	ld.shared.f64 	%fd40, [%r2];
	add.f64 	%fd41, %fd39, %fd40;
	st.shared.f64 	[%r2], %fd41;
$L__BB1_8:
	bar.sync 	0;
	setp.gt.u32 	%p5, %r1, 15;
	@%p5 bra 	$L__BB1_10;
	ld.shared.f64 	%fd42, [%r2+128];
	ld.shared.f64 	%fd43, [%r2];
	add.f64 	%fd44, %fd42, %fd43;
	st.shared.f64 	[%r2], %fd44;
$L__BB1_10:
	bar.sync 	0;
	setp.gt.u32 	%p6, %r1, 7;
	@%p6 bra 	$L__BB1_12;
	ld.shared.f64 	%fd45, [%r2+64];
	ld.shared.f64 	%fd46, [%r2];
	add.f64 	%fd47, %fd45, %fd46;
	st.shared.f64 	[%r2], %fd47;
$L__BB1_12:
	bar.sync 	0;
	setp.gt.u32 	%p7, %r1, 3;
	@%p7 bra 	$L__BB1_14;
	ld.shared.f64 	%fd48, [%r2+32];
	ld.shared.f64 	%fd49, [%r2];
	add.f64 	%fd50, %fd48, %fd49;
	st.shared.f64 	[%r2], %fd50;
$L__BB1_14:
	bar.sync 	0;
	setp.gt.u32 	%p8, %r1, 1;
	@%p8 bra 	$L__BB1_16;
	ld.shared.f64 	%fd51, [%r2+16];
	ld.shared.f64 	%fd52, [%r2];
	add.f64 	%fd53, %fd51, %fd52;
	st.shared.f64 	[%r2], %fd53;
$L__BB1_16:
	bar.sync 	0;
	setp.ne.s32 	%p9, %r1, 0;
	@%p9 bra 	$L__BB1_18;
	ld.shared.f64 	%fd54, [_ZZ7Dot_GPUPdS_S_E6dp_dev+8];
	ld.shared.f64 	%fd55, [%r2];
	add.f64 	%fd56, %fd54, %fd55;
	st.shared.f64 	[%r2], %fd56;
$L__BB1_18:
	bar.sync 	0;
	cvta.to.global.u64 	%rd15, %rd7;
	ld.shared.f64 	%fd57, [_ZZ7Dot_GPUPdS_S_E6dp_dev];
	st.global.f64 	[%rd15], %fd57;
	ret;

}
	// .globl	_Z7Add_GPUPdS_S_d
.visible .entry _Z7Add_GPUPdS_S_d(
	.param .u64 .ptr .align 1 _Z7Add_GPUPdS_S_d_param_0,
	.param .u64 .ptr .align 1 _Z7Add_GPUPdS_S_d_param_1,
	.param .u64 .ptr .align 1 _Z7Add_GPUPdS_S_d_param_2,
	.param .f64 _Z7Add_GPUPdS_S_d_param_3
)
{
	.reg .b32 	%r<5>;
	.reg .b64 	%rd<11>;
	.reg .b64 	%fd<5>;

	ld.param.u64 	%rd1, [_Z7Add_GPUPdS_S_d_param_0];
	ld.param.u64 	%rd2, [_Z7Add_GPUPdS_S_d_param_1];
	ld.param.u64 	%rd3, [_Z7Add_GPUPdS_S_d_param_2];
	ld.param.f64 	%fd1, [_Z7Add_GPUPdS_S_d_param_3];
	cvta.to.global.u64 	%rd4, %rd3;
	cvta.to.global.u64 	%rd5, %rd2;
	cvta.to.global.u64 	%rd6, %rd1;
	mov.u32 	%r1, %ntid.x;
	mov.u32 	%r2, %ctaid.x;
	mov.u32 	%r3, %tid.x;
	mad.lo.s32 	%r4, %r1, %r2, %r3;
	mul.wide.s32 	%rd7, %r4, 8;
	add.s64 	%rd8, %rd6, %rd7;
	ld.global.f64 	%fd2, [%rd8];
	add.s64 	%rd9, %rd5, %rd7;
	ld.global.f64 	%fd3, [%rd9];
	fma.rn.f64 	%fd4, %fd1, %fd3, %fd2;
	add.s64 	%rd10, %rd4, %rd7;
	st.global.f64 	[%rd10], %fd4;
	ret;

}


// ===== COMPILED SASS (sm_100) =====

	.target	sm_100

	.elftype	@"ET_EXEC"


//--------------------- .note.nv.tkinfo           --------------------------
	.section	.note.nv.tkinfo,"",@"SHT_NOTE"
	.sectionflags	@"SHF_NOTE_NV_TKINFO"
	.tkinfo
        /*0018*/ 	.word	0x00000002
        /*0030*/ 	.string	""
        /*0030*/ 	.string	"ptxas"
        /*0030*/ 	.string	"Cuda compilation tools, release 13.0, V13.0.88"
        /*0030*/ 	.string	"Build cuda_13.0.r13.0/compiler.36424714_0"
        /*0030*/ 	.string	"-arch sm_100 -m 64 "



//--------------------- .note.nv.cuinfo           --------------------------
	.section	.note.nv.cuinfo,"",@"SHT_NOTE"
	.sectionflags	@"SHF_NOTE_NV_CUINFO"
        /*0018*/ 	.short	0x0002
        /*001a*/ 	.short	0x0064
        /*001c*/ 	.short	0x0082
	.zero		2


//--------------------- .nv.info                  --------------------------
	.section	.nv.info,"",@"SHT_CUDA_INFO"
	.align	4


	//----- nvinfo : EIATTR_REGCOUNT
	.align		4
        /*0000*/ 	.byte	0x04, 0x2f
        /*0002*/ 	.short	(.L_1 - .L_0)
	.align		4
.L_0:
        /*0004*/ 	.word	index@(_Z6MV_GPUPKdPKiS2_S0_Pd)
        /*0008*/ 	.word	0x00000020


	//----- nvinfo : EIATTR_FRAME_SIZE
	.align		4
.L_1:
        /*000c*/ 	.byte	0x04, 0x11
        /*000e*/ 	.short	(.L_3 - .L_2)
	.align		4
.L_2:
        /*0010*/ 	.word	index@(_Z6MV_GPUPKdPKiS2_S0_Pd)
        /*0014*/ 	.word	0x00000000


	//----- nvinfo : EIATTR_REGCOUNT
	.align		4
.L_3:
        /*0018*/ 	.byte	0x04, 0x2f
        /*001a*/ 	.short	(.L_5 - .L_4)
	.align		4
.L_4:
        /*001c*/ 	.word	index@(_Z7Dot_GPUPdS_S_)
        /*0020*/ 	.word	0x00000014


	//----- nvinfo : EIATTR_FRAME_SIZE
	.align		4
.L_5:
        /*0024*/ 	.byte	0x04, 0x11
        /*0026*/ 	.short	(.L_7 - .L_6)
	.align		4
.L_6:
        /*0028*/ 	.word	index@(_Z7Dot_GPUPdS_S_)
        /*002c*/ 	.word	0x00000000


	//----- nvinfo : EIATTR_REGCOUNT
	.align		4
.L_7:
        /*0030*/ 	.byte	0x04, 0x2f
        /*0032*/ 	.short	(.L_9 - .L_8)
	.align		4
.L_8:
        /*0034*/ 	.word	index@(_Z7Add_GPUPdS_S_d)
        /*0038*/ 	.word	0x0000000e


	//----- nvinfo : EIATTR_FRAME_SIZE
	.align		4
.L_9:
        /*003c*/ 	.byte	0x04, 0x11
        /*003e*/ 	.short	(.L_11 - .L_10)
	.align		4
.L_10:
        /*0040*/ 	.word	index@(_Z7Add_GPUPdS_S_d)
        /*0044*/ 	.word	0x00000000


	//----- nvinfo : EIATTR_MIN_STACK_SIZE
	.align		4
.L_11:
        /*0048*/ 	.byte	0x04, 0x12
        /*004a*/ 	.short	(.L_13 - .L_12)
	.align		4
.L_12:
        /*004c*/ 	.word	index@(_Z7Add_GPUPdS_S_d)
        /*0050*/ 	.word	0x00000000


	//----- nvinfo : EIATTR_MIN_STACK_SIZE
	.align		4
.L_13:
        /*0054*/ 	.byte	0x04, 0x12
        /*0056*/ 	.short	(.L_15 - .L_14)
	.align		4
.L_14:
        /*0058*/ 	.word	index@(_Z7Dot_GPUPdS_S_)
        /*005c*/ 	.word	0x00000000


	//----- nvinfo : EIATTR_MIN_STACK_SIZE
	.align		4
.L_15:
        /*0060*/ 	.byte	0x04, 0x12
        /*0062*/ 	.short	(.L_17 - .L_16)
	.align		4
.L_16:
        /*0064*/ 	.word	index@(_Z6MV_GPUPKdPKiS2_S0_Pd)
        /*0068*/ 	.word	0x00000000
.L_17:


//--------------------- .nv.compat                --------------------------
	.section	.nv.compat,"",@"SHT_CUDA_COMPAT_INFO"
	.align	4
        /*0000*/ 	.byte	0x02, 0x09, 0x00, 0x00, 0x02, 0x02, 0x01, 0x00, 0x02, 0x05, 0x05, 0x00, 0x03, 0x07, 0x01, 0x01
        /*0010*/ 	.byte	0x02, 0x03, 0x00, 0x00, 0x02, 0x06, 0x01, 0x00, 0x04, 0x0b, 0x08, 0x00, 0x01, 0x00, 0x00, 0x00
        /*0020*/ 	.byte	0x00, 0x00, 0x00, 0x00


//--------------------- .nv.info._Z7Add_GPUPdS_S_d --------------------------
	.section	.nv.info._Z7Add_GPUPdS_S_d,"",@"SHT_CUDA_INFO"
	.sectionflags	@""
	.align	4


	//----- nvinfo : EIATTR_CUDA_API_VERSION
	.align		4
        /*0000*/ 	.byte	0x04, 0x37
        /*0002*/ 	.short	(.L_19 - .L_18)
.L_18:
        /*0004*/ 	.word	0x00000082


	//----- nvinfo : EIATTR_KPARAM_INFO
	.align		4
.L_19:
        /*0008*/ 	.byte	0x04, 0x17
        /*000a*/ 	.short	(.L_21 - .L_20)
.L_20:
        /*000c*/ 	.word	0x00000000
        /*0010*/ 	.short	0x0003
        /*0012*/ 	.short	0x0018
        /*0014*/ 	.byte	0x00, 0xf0, 0x21, 0x00


	//----- nvinfo : EIATTR_KPARAM_INFO
	.align		4
.L_21:
        /*0018*/ 	.byte	0x04, 0x17
        /*001a*/ 	.short	(.L_23 - .L_22)
.L_22:
        /*001c*/ 	.word	0x00000000
        /*0020*/ 	.short	0x0002
        /*0022*/ 	.short	0x0010
        /*0024*/ 	.byte	0x00, 0xf5, 0x21, 0x00


	//----- nvinfo : EIATTR_KPARAM_INFO
	.align		4
.L_23:
        /*0028*/ 	.byte	0x04, 0x17
        /*002a*/ 	.short	(.L_25 - .L_24)
.L_24:
        /*002c*/ 	.word	0x00000000
        /*0030*/ 	.short	0x0001
        /*0032*/ 	.short	0x0008
        /*0034*/ 	.byte	0x00, 0xf5, 0x21, 0x00


	//----- nvinfo : EIATTR_KPARAM_INFO
	.align		4
.L_25:
        /*0038*/ 	.byte	0x04, 0x17
        /*003a*/ 	.short	(.L_27 - .L_26)
.L_26:
        /*003c*/ 	.word	0x00000000
        /*0040*/ 	.short	0x0000
        /*0042*/ 	.short	0x0000
        /*0044*/ 	.byte	0x00, 0xf5, 0x21, 0x00


	//----- nvinfo : EIATTR_SPARSE_MMA_MASK
	.align		4
.L_27:
        /*0048*/ 	.byte	0x03, 0x50
        /*004a*/ 	.short	0x0000


	//----- nvinfo : EIATTR_MAXREG_COUNT
	.align		4
        /*004c*/ 	.byte	0x03, 0x1b
        /*004e*/ 	.short	0x00ff


	//----- nvinfo : EIATTR_MERCURY_ISA_VERSION
	.align		4
        /*0050*/ 	.byte	0x03, 0x5f
        /*0052*/ 	.short	0x0101


	//----- nvinfo : EIATTR_VRC_CTA_INIT_COUNT
	.align		4
        /*0054*/ 	.byte	0x02, 0x4a
	.zero		1
	.zero		1


	//----- nvinfo : EIATTR_EXIT_INSTR_OFFSETS
	.align		4
        /*0058*/ 	.byte	0x04, 0x1c
        /*005a*/ 	.short	(.L_29 - .L_28)


	//   ....[0]....
.L_28:
        /*005c*/ 	.word	0x00000110


	//----- nvinfo : EIATTR_CBANK_PARAM_SIZE
	.align		4
.L_29:
        /*0060*/ 	.byte	0x03, 0x19
        /*0062*/ 	.short	0x0020


	//----- nvinfo : EIATTR_PARAM_CBANK
	.align		4
        /*0064*/ 	.byte	0x04, 0x0a
        /*0066*/ 	.short	(.L_31 - .L_30)
	.align		4
.L_30:
        /*0068*/ 	.word	index@(.nv.constant0._Z7Add_GPUPdS_S_d)
        /*006c*/ 	.short	0x0380
        /*006e*/ 	.short	0x0020


	//----- nvinfo : EIATTR_SW_WAR
	.align		4
.L_31:
        /*0070*/ 	.byte	0x04, 0x36
        /*0072*/ 	.short	(.L_33 - .L_32)
.L_32:
        /*0074*/ 	.word	0x00000008
.L_33:


//--------------------- .nv.info._Z7Dot_GPUPdS_S_ --------------------------
	.section	.nv.info._Z7Dot_GPUPdS_S_,"",@"SHT_CUDA_INFO"
	.sectionflags	@""
	.align	4


	//----- nvinfo : EIATTR_CUDA_API_VERSION
	.align		4
        /*0000*/ 	.byte	0x04, 0x37
        /*0002*/ 	.short	(.L_35 - .L_34)
.L_34:
        /*0004*/ 	.word	0x00000082


	//----- nvinfo : EIATTR_KPARAM_INFO
	.align		4
.L_35:
        /*0008*/ 	.byte	0x04, 0x17
        /*000a*/ 	.short	(.L_37 - .L_36)
.L_36:
        /*000c*/ 	.word	0x00000000
        /*0010*/ 	.short	0x0002
        /*0012*/ 	.short	0x0010
        /*0014*/ 	.byte	0x00, 0xf5, 0x21, 0x00


	//----- nvinfo : EIATTR_KPARAM_INFO
	.align		4
.L_37:
        /*0018*/ 	.byte	0x04, 0x17
        /*001a*/ 	.short	(.L_39 - .L_38)
.L_38:
        /*001c*/ 	.word	0x00000000
        /*0020*/ 	.short	0x0001
        /*0022*/ 	.short	0x0008
        /*0024*/ 	.byte	0x00, 0xf5, 0x21, 0x00


	//----- nvinfo : EIATTR_KPARAM_INFO
	.align		4
.L_39:
        /*0028*/ 	.byte	0x04, 0x17
        /*002a*/ 	.short	(.L_41 - .L_40)
.L_40:
        /*002c*/ 	.word	0x00000000
        /*0030*/ 	.short	0x0000
        /*0032*/ 	.short	0x0000
        /*0034*/ 	.byte	0x00, 0xf5, 0x21, 0x00


	//----- nvinfo : EIATTR_SPARSE_MMA_MASK
	.align		4
.L_41:
        /*0038*/ 	.byte	0x03, 0x50
        /*003a*/ 	.short	0x0000


	//----- nvinfo : EIATTR_MAXREG_COUNT
	.align		4
        /*003c*/ 	.byte	0x03, 0x1b
        /*003e*/ 	.short	0x00ff


	//----- nvinfo : EIATTR_NUM_BARRIERS
	.align		4
        /*0040*/ 	.byte	0x02, 0x4c
        /*0042*/ 	.byte	0x01
	.zero		1


	//----- nvinfo : EIATTR_MERCURY_ISA_VERSION
	.align		4
        /*0044*/ 	.byte	0x03, 0x5f
        /*0046*/ 	.short	0x0101


	//----- nvinfo : EIATTR_VRC_CTA_INIT_COUNT
	.align		4
        /*0048*/ 	.byte	0x02, 0x4a
	.zero		1
	.zero		1


	//----- nvinfo : EIATTR_EXIT_INSTR_OFFSETS
	.align		4
        /*004c*/ 	.byte	0x04, 0x1c
        /*004e*/ 	.short	(.L_43 - .L_42)


	//   ....[0]....
.L_42:
        /*0050*/ 	.word	0x000010b0


	//----- nvinfo : EIATTR_CBANK_PARAM_SIZE
	.align		4
.L_43:
        /*0054*/ 	.byte	0x03, 0x19
        /*0056*/ 	.short	0x0018


	//----- nvinfo : EIATTR_PARAM_CBANK
	.align		4
        /*0058*/ 	.byte	0x04, 0x0a
        /*005a*/ 	.short	(.L_45 - .L_44)
	.align		4
.L_44:
        /*005c*/ 	.word	index@(.nv.constant0._Z7Dot_GPUPdS_S_)
        /*0060*/ 	.short	0x0380
        /*0062*/ 	.short	0x0018


	//----- nvinfo : EIATTR_SW_WAR
	.align		4
.L_45:
        /*0064*/ 	.byte	0x04, 0x36
        /*0066*/ 	.short	(.L_47 - .L_46)
.L_46:
        /*0068*/ 	.word	0x00000008
.L_47:


//--------------------- .nv.info._Z6MV_GPUPKdPKiS2_S0_Pd --------------------------
	.section	.nv.info._Z6MV_GPUPKdPKiS2_S0_Pd,"",@"SHT_CUDA_INFO"
	.sectionflags	@""
	.align	4


	//----- nvinfo : EIATTR_CUDA_API_VERSION
	.align		4
        /*0000*/ 	.byte	0x04, 0x37
        /*0002*/ 	.short	(.L_49 - .L_48)
.L_48:
        /*0004*/ 	.word	0x00000082


	//----- nvinfo : EIATTR_KPARAM_INFO
	.align		4
.L_49:
        /*0008*/ 	.byte	0x04, 0x17
        /*000a*/ 	.short	(.L_51 - .L_50)
.L_50:
        /*000c*/ 	.word	0x00000000
        /*0010*/ 	.short	0x0004
        /*0012*/ 	.short	0x0020
        /*0014*/ 	.byte	0x00, 0xf5, 0x21, 0x00


	//----- nvinfo : EIATTR_KPARAM_INFO
	.align		4
.L_51:
        /*0018*/ 	.byte	0x04, 0x17
        /*001a*/ 	.short	(.L_53 - .L_52)
.L_52:
        /*001c*/ 	.word	0x00000000
        /*0020*/ 	.short	0x0003
        /*0022*/ 	.short	0x0018
        /*0024*/ 	.byte	0x00, 0xf5, 0x21, 0x00


	//----- nvinfo : EIATTR_KPARAM_INFO
	.align		4
.L_53:
        /*0028*/ 	.byte	0x04, 0x17
        /*002a*/ 	.short	(.L_55 - .L_54)
.L_54:
        /*002c*/ 	.word	0x00000000
        /*0030*/ 	.short	0x0002
        /*0032*/ 	.short	0x0010
        /*0034*/ 	.byte	0x00, 0xf5, 0x21, 0x00


	//----- nvinfo : EIATTR_KPARAM_INFO
	.align		4
.L_55:
        /*0038*/ 	.byte	0x04, 0x17
        /*003a*/ 	.short	(.L_57 - .L_56)
.L_56:
        /*003c*/ 	.word	0x00000000
        /*0040*/ 	.short	0x0001
        /*0042*/ 	.short	0x0008
        /*0044*/ 	.byte	0x00, 0xf5, 0x21, 0x00


	//----- nvinfo : EIATTR_KPARAM_INFO
	.align		4
.L_57:
        /*0048*/ 	.byte	0x04, 0x17
        /*004a*/ 	.short	(.L_59 - .L_58)
.L_58:
        /*004c*/ 	.word	0x00000000
        /*0050*/ 	.short	0x0000
        /*0052*/ 	.short	0x0000
        /*0054*/ 	.byte	0x00, 0xf5, 0x21, 0x00


	//----- nvinfo : EIATTR_SPARSE_MMA_MASK
	.align		4
.L_59:
        /*0058*/ 	.byte	0x03, 0x50
        /*005a*/ 	.short	0x0000


	//----- nvinfo : EIATTR_MAXREG_COUNT
	.align		4
        /*005c*/ 	.byte	0x03, 0x1b
        /*005e*/ 	.short	0x00ff


	//----- nvinfo : EIATTR_MERCURY_ISA_VERSION
	.align		4
        /*0060*/ 	.byte	0x03, 0x5f
        /*0062*/ 	.short	0x0101


	//----- nvinfo : EIATTR_VRC_CTA_INIT_COUNT
	.align		4
        /*0064*/ 	.byte	0x02, 0x4a
	.zero		1
	.zero		1


	//----- nvinfo : EIATTR_EXIT_INSTR_OFFSETS
	.align		4
        /*0068*/ 	.byte	0x04, 0x1c
        /*006a*/ 	.short	(.L_61 - .L_60)


	//   ....[0]....
.L_60:
        /*006c*/ 	.word	0x00000e30


	//----- nvinfo : EIATTR_CRS_STACK_SIZE
	.align		4
.L_61:
        /*0070*/ 	.byte	0x04, 0x1e
        /*0072*/ 	.short	(.L_63 - .L_62)
.L_62:
        /*0074*/ 	.word	0x00000000


	//----- nvinfo : EIATTR_CBANK_PARAM_SIZE
	.align		4
.L_63:
        /*0078*/ 	.byte	0x03, 0x19
        /*007a*/ 	.short	0x0028


	//----- nvinfo : EIATTR_PARAM_CBANK
	.align		4
        /*007c*/ 	.byte	0x04, 0x0a
        /*007e*/ 	.short	(.L_65 - .L_64)
	.align		4
.L_64:
        /*0080*/ 	.word	index@(.nv.constant0._Z6MV_GPUPKdPKiS2_S0_Pd)
        /*0084*/ 	.short	0x0380
        /*0086*/ 	.short	0x0028


	//----- nvinfo : EIATTR_SW_WAR
	.align		4
.L_65:
        /*0088*/ 	.byte	0x04, 0x36
        /*008a*/ 	.short	(.L_67 - .L_66)
.L_66:
        /*008c*/ 	.word	0x00000008
.L_67:


//--------------------- .nv.callgraph             --------------------------
	.section	.nv.callgraph,"",@"SHT_CUDA_CALLGRAPH"
	.align	4
	.sectionentsize	8
	.align		4
        /*0000*/ 	.word	0x00000000
	.align		4
        /*0004*/ 	.word	0xffffffff
	.align		4
        /*0008*/ 	.word	0x00000000
	.align		4
        /*000c*/ 	.word	0xfffffffe
	.align		4
        /*0010*/ 	.word	0x00000000
	.align		4
        /*0014*/ 	.word	0xfffffffd
	.align		4
        /*0018*/ 	.word	0x00000000
	.align		4
        /*001c*/ 	.word	0xfffffffc


//--------------------- .text._Z7Add_GPUPdS_S_d   --------------------------
	.section	.text._Z7Add_GPUPdS_S_d,"ax",@progbits
	.align	128
        .global         _Z7Add_GPUPdS_S_d
        .type           _Z7Add_GPUPdS_S_d,@function
        .size           _Z7Add_GPUPdS_S_d,(.L_x_14 - _Z7Add_GPUPdS_S_d)
        .other          _Z7Add_GPUPdS_S_d,@"STO_CUDA_ENTRY STV_DEFAULT"
_Z7Add_GPUPdS_S_d:
.text._Z7Add_GPUPdS_S_d:
[----:B------:R-:W-:Y:S01]  /*0000*/  LDC R1, c[0x0][0x37c] ;  /* 0x0000df00ff017b82 */ /* 0x000fe20000000800 */
[----:B------:R-:W0:Y:S07]  /*0010*/  S2R R11, SR_CTAID.X ;  /* 0x00000000000b7919 */ /* 0x000e2e0000002500 */
[----:B------:R-:W1:Y:S01]  /*0020*/  LDC.64 R2, c[0x0][0x380] ;  /* 0x0000e000ff027b82 */ /* 0x000e620000000a00 */
[----:B------:R-:W0:Y:S01]  /*0030*/  LDCU UR6, c[0x0][0x360] ;  /* 0x00006c00ff0677ac */ /* 0x000e220008000800 */
[----:B------:R-:W0:Y:S01]  /*0040*/  S2R R0, SR_TID.X ;  /* 0x0000000000007919 */ /* 0x000e220000002100 */
[----:B------:R-:W2:Y:S05]  /*0050*/  LDCU.64 UR4, c[0x0][0x358] ;  /* 0x00006b00ff0477ac */ /* 0x000eaa0008000a00 */
[----:B------:R-:W3:Y:S08]  /*0060*/  LDC.64 R4, c[0x0][0x388] ;  /* 0x0000e200ff047b82 */ /* 0x000ef00000000a00 */
[----:B------:R-:W4:Y:S08]  /*0070*/  LDC.64 R6, c[0x0][0x398] ;  /* 0x0000e600ff067b82 */ /* 0x000f300000000a00 */
[----:B------:R-:W5:Y:S01]  /*0080*/  LDC.64 R8, c[0x0][0x390] ;  /* 0x0000e400ff087b82 */ /* 0x000f620000000a00 */
[----:B0-----:R-:W-:-:S04]  /*0090*/  IMAD R11, R11, UR6, R0 ;  /* 0x000000060b0b7c24 */ /* 0x001fc8000f8e0200 */
[----:B-1----:R-:W-:-:S04]  /*00a0*/  IMAD.WIDE R2, R11, 0x8, R2 ;  /* 0x000000080b027825 */ /* 0x002fc800078e0202 */
[C---:B---3--:R-:W-:Y:S02]  /*00b0*/  IMAD.WIDE R4, R11.reuse, 0x8, R4 ;  /* 0x000000080b047825 */ /* 0x048fe400078e0204 */
[----:B--2---:R-:W4:Y:S04]  /*00c0*/  LDG.E.64 R2, desc[UR4][R2.64] ;  /* 0x0000000402027981 */ /* 0x004f28000c1e1b00 */
[----:B------:R-:W4:Y:S01]  /*00d0*/  LDG.E.64 R4, desc[UR4][R4.64] ;  /* 0x0000000404047981 */ /* 0x000f22000c1e1b00 */
[----:B-----5:R-:W-:Y:S01]  /*00e0*/  IMAD.WIDE R8, R11, 0x8, R8 ;  /* 0x000000080b087825 */ /* 0x020fe200078e0208 */
[----:B----4-:R-:W-:-:S07]  /*00f0*/  DFMA R6, R4, R6, R2 ;  /* 0x000000060406722b */ /* 0x010fce0000000002 */
[----:B------:R-:W-:Y:S01]  /*0100*/  STG.E.64 desc[UR4][R8.64], R6 ;  /* 0x0000000608007986 */ /* 0x000fe2000c101b04 */
[----:B------:R-:W-:Y:S05]  /*0110*/  EXIT ;  /* 0x000000000000794d */ /* 0x000fea0003800000 */
.L_x_0:
[----:B------:R-:W-:-:S00]  /*0120*/  BRA `(.L_x_0) ;  /* 0xfffffffc00fc7947 */ /* 0x000fc0000383ffff */
[----:B------:R-:W-:-:S00]  /*0130*/  NOP ;  /* 0x0000000000007918 */ /* 0x000fc00000000000 */
        /* <DEDUP_REMOVED lines=12> */
.L_x_14:


//--------------------- .text._Z7Dot_GPUPdS_S_    --------------------------
	.section	.text._Z7Dot_GPUPdS_S_,"ax",@progbits
	.align	128
        .global         _Z7Dot_GPUPdS_S_
        .type           _Z7Dot_GPUPdS_S_,@function
        .size           _Z7Dot_GPUPdS_S_,(.L_x_15 - _Z7Dot_GPUPdS_S_)
        .other          _Z7Dot_GPUPdS_S_,@"STO_CUDA_ENTRY STV_DEFAULT"
_Z7Dot_GPUPdS_S_:
.text._Z7Dot_GPUPdS_S_:
[----:B------:R-:W-:Y:S01]  /*0000*/  LDC R1, c[0x0][0x37c] ;  /* 0x0000df00ff017b82 */ /* 0x000fe20000000800 */
[----:B------:R-:W0:Y:S07]  /*0010*/  S2R R14, SR_TID.X ;  /* 0x00000000000e7919 */ /* 0x000e2e0000002100 */
[----:B------:R-:W1:Y:S01]  /*0020*/  S2UR UR5, SR_CgaCtaId ;  /* 0x00000000000579c3 */ /* 0x000e620000008800 */
[----:B------:R-:W-:Y:S01]  /*0030*/  UMOV UR4, 0x400 ;  /* 0x0000040000047882 */ /* 0x000fe20000000000 */
[----:B------:R-:W2:Y:S01]  /*0040*/  LDCU.128 UR8, c[0x0][0x380] ;  /* 0x00007000ff0877ac */ /* 0x000ea20008000c00 */
[----:B------:R-:W3:Y:S01]  /*0050*/  LDCU.64 UR6, c[0x0][0x358] ;  /* 0x00006b00ff0677ac */ /* 0x000ee20008000a00 */
[----:B-1----:R-:W-:-:S03]  /*0060*/  ULEA UR5, UR5, UR4, 0x18 ;  /* 0x0000000405057291 */ /* 0x002fc6000f8ec0ff */
[----:B------:R-:W-:-:S03]  /*0070*/  UMOV UR4, URZ ;  /* 0x000000ff00047c82 */ /* 0x000fc60008000000 */
[C---:B0-----:R-:W-:Y:S01]  /*0080*/  LEA R0, R14.reuse, UR5, 0x3 ;  /* 0x000000050e007c11 */ /* 0x041fe2000f8e18ff */
[----:B------:R-:W-:-:S04]  /*0090*/  IMAD.WIDE.U32 R2, R14, 0x8, RZ ;  /* 0x000000080e027825 */ /* 0x000fc800078e00ff */
[----:B------:R0:W-:Y:S01]  /*00a0*/  STS.64 [R0], RZ ;  /* 0x000000ff00007388 */ /* 0x0001e20000000a00 */
[----:B------:R-:W-:Y:S01]  /*00b0*/  LOP3.LUT R2, R2, 0x2000, RZ, 0xfc, !PT ;  /* 0x0000200002027812 */ /* 0x000fe200078efcff */
[----:B------:R-:W-:Y:S03]  /*00c0*/  BAR.SYNC.DEFER_BLOCKING 0x0 ;  /* 0x0000000000007b1d */ /* 0x000fe60000010000 */
[C---:B--2---:R-:W-:Y:S02]  /*00d0*/  IADD3 R4, P0, PT, R2.reuse, UR8, RZ ;  /* 0x0000000802047c10 */ /* 0x044fe4000ff1e0ff */
[----:B------:R-:W-:Y:S02]  /*00e0*/  IADD3 R2, P1, PT, R2, UR10, RZ ;  /* 0x0000000a02027c10 */ /* 0x000fe4000ff3e0ff */
[C---:B------:R-:W-:Y:S02]  /*00f0*/  IADD3.X R5, PT, PT, R3.reuse, UR9, RZ, P0, !PT ;  /* 0x0000000903057c10 */ /* 0x040fe400087fe4ff */
[----:B0--3--:R-:W-:-:S09]  /*0100*/  IADD3.X R3, PT, PT, R3, UR11, RZ, P1, !PT ;  /* 0x0000000b03037c10 */ /* 0x009fd20008ffe4ff */
.L_x_1:
[----:B------:R-:W2:Y:S04]  /*0110*/  LDG.E.64 R6, desc[UR6][R4.64+-0x2000] ;  /* 0xffe0000604067981 */ /* 0x000ea8000c1e1b00 */
[----:B0-----:R-:W2:Y:S04]  /*0120*/  LDG.E.64 R8, desc[UR6][R2.64+-0x2000] ;  /* 0xffe0000602087981 */ /* 0x001ea8000c1e1b00 */
[----:B------:R-:W2:Y:S02]  /*0130*/  LDS.64 R10, [R0] ;  /* 0x00000000000a7984 */ /* 0x000ea40000000a00 */
[----:B--2---:R-:W-:-:S07]  /*0140*/  DFMA R6, R6, R8, R10 ;  /* 0x000000080606722b */ /* 0x004fce000000000a */
[----:B------:R-:W-:Y:S01]  /*0150*/  STS.64 [R0], R6 ;  /* 0x0000000600007388 */ /* 0x000fe20000000a00 */
[----:B------:R-:W-:Y:S06]  /*0160*/  BAR.SYNC.DEFER_BLOCKING 0x0 ;  /* 0x0000000000007b1d */ /* 0x000fec0000010000 */
[----:B------:R-:W2:Y:S04]  /*0170*/  LDG.E.64 R8, desc[UR6][R4.64+-0x1800] ;  /* 0xffe8000604087981 */ /* 0x000ea8000c1e1b00 */
[----:B------:R-:W2:Y:S04]  /*0180*/  LDG.E.64 R10, desc[UR6][R2.64+-0x1800] ;  /* 0xffe80006020a7981 */ /* 0x000ea8000c1e1b00 */
        /* <DEDUP_REMOVED lines=178> */
[----:B------:R0:W2:Y:S04]  /*0cb0*/  LDG.E.64 R8, desc[UR6][R4.64+0xd800] ;  /* 0x00d8000604087981 */ /* 0x0000a8000c1e1b00 */
[----:B------:R1:W2:Y:S01]  /*0cc0*/  LDG.E.64 R12, desc[UR6][R2.64+0xd800] ;  /* 0x00d80006020c7981 */ /* 0x0002a2000c1e1b00 */
[----:B------:R-:W-:-:S03]  /*0cd0*/  UIADD3 UR4, UPT, UPT, UR4, 0x20, URZ ;  /* 0x0000002004047890 */ /* 0x000fc6000fffe0ff */
[----:B------:R-:W2:Y:S01]  /*0ce0*/  LDS.64 R16, [R0] ;  /* 0x0000000000107984 */ /* 0x000ea20000000a00 */
[----:B------:R-:W-:Y:S01]  /*0cf0*/  UISETP.NE.AND UP0, UPT, UR4, 0x100, UPT ;  /* 0x000001000400788c */ /* 0x000fe2000bf05270 */
[----:B0-----:R-:W-:Y:S02]  /*0d00*/  IADD3 R4, P0, PT, R4, 0x10000, RZ ;  /* 0x0001000004047810 */ /* 0x001fe40007f1e0ff */
[----:B-1----:R-:W-:-:S03]  /*0d10*/  IADD3 R2, P1, PT, R2, 0x10000, RZ ;  /* 0x0001000002027810 */ /* 0x002fc60007f3e0ff */
[----:B------:R-:W-:Y:S02]  /*0d20*/  IMAD.X R5, RZ, RZ, R5, P0 ;  /* 0x000000ffff057224 */ /* 0x000fe400000e0605 */
[----:B------:R-:W-:Y:S01]  /*0d30*/  IMAD.X R3, RZ, RZ, R3, P1 ;  /* 0x000000ffff037224 */ /* 0x000fe200008e0603 */
[----:B--2---:R-:W-:-:S07]  /*0d40*/  DFMA R8, R8, R12, R16 ;  /* 0x0000000c0808722b */ /* 0x004fce0000000010 */
[----:B------:R0:W-:Y:S01]  /*0d50*/  STS.64 [R0], R8 ;  /* 0x0000000800007388 */ /* 0x0001e20000000a00 */
[----:B------:R-:W-:Y:S06]  /*0d60*/  BAR.SYNC.DEFER_BLOCKING 0x0 ;  /* 0x0000000000007b1d */ /* 0x000fec0000010000 */
[----:B------:R-:W-:Y:S05]  /*0d70*/  BRA.U UP0, `(.L_x_1) ;  /* 0xfffffff100e47547 */ /* 0x000fea000b83ffff */
[C---:B------:R-:W-:Y:S02]  /*0d80*/  ISETP.GT.U32.AND P1, PT, R14.reuse, 0x7f, PT ;  /* 0x0000007f0e00780c */ /* 0x040fe40003f24070 */
[----:B------:R-:W-:-:S11]  /*0d90*/  ISETP.GT.U32.AND P0, PT, R14, 0x3f, PT ;  /* 0x0000003f0e00780c */ /* 0x000fd60003f04070 */
[----:B------:R-:W-:Y:S04]  /*0da0*/  @!P1 LDS.64 R2, [R0+0x400] ;  /* 0x0004000000029984 */ /* 0x000fe80000000a00 */
[----:B------:R-:W1:Y:S02]  /*0db0*/  @!P1 LDS.64 R4, [R0] ;  /* 0x0000000000049984 */ /* 0x000e640000000a00 */
[----:B-1----:R-:W-:-:S07]  /*0dc0*/  @!P1 DADD R2, R2, R4 ;  /* 0x0000000002029229 */ /* 0x002fce0000000004 */
[----:B------:R-:W-:Y:S01]  /*0dd0*/  @!P1 STS.64 [R0], R2 ;  /* 0x0000000200009388 */ /* 0x000fe20000000a00 */
[----:B------:R-:W-:Y:S01]  /*0de0*/  BAR.SYNC.DEFER_BLOCKING 0x0 ;  /* 0x0000000000007b1d */ /* 0x000fe20000010000 */
[----:B------:R-:W-:-:S05]  /*0df0*/  ISETP.GT.U32.AND P1, PT, R14, 0x1f, PT ;  /* 0x0000001f0e00780c */ /* 0x000fca0003f24070 */
[----:B------:R-:W-:Y:S04]  /*0e00*/  @!P0 LDS.64 R4, [R0+0x200] ;  /* 0x0002000000048984 */ /* 0x000fe80000000a00 */
[----:B------:R-:W1:Y:S02]  /*0e10*/  @!P0 LDS.64 R6, [R0] ;  /* 0x0000000000068984 */ /* 0x000e640000000a00 */
[----:B-1----:R-:W-:-:S07]  /*0e20*/  @!P0 DADD R4, R4, R6 ;  /* 0x0000000004048229 */ /* 0x002fce0000000006 */
[----:B------:R-:W-:Y:S01]  /*0e30*/  @!P0 STS.64 [R0], R4 ;  /* 0x0000000400008388 */ /* 0x000fe20000000a00 */
[----:B------:R-:W-:Y:S01]  /*0e40*/  BAR.SYNC.DEFER_BLOCKING 0x0 ;  /* 0x0000000000007b1d */ /* 0x000fe20000010000 */
[----:B------:R-:W-:-:S05]  /*0e50*/  ISETP.GT.U32.AND P0, PT, R14, 0xf, PT ;  /* 0x0000000f0e00780c */ /* 0x000fca0003f04070 */
[----:B------:R-:W-:Y:S04]  /*0e60*/  @!P1 LDS.64 R6, [R0+0x100] ;  /* 0x0001000000069984 */ /* 0x000fe80000000a00 */
[----:B0-----:R-:W0:Y:S02]  /*0e70*/  @!P1 LDS.64 R8, [R0] ;  /* 0x0000000000089984 */ /* 0x001e240000000a00 */
[----:B0-----:R-:W-:-:S07]  /*0e80*/  @!P1 DADD R6, R6, R8 ;  /* 0x0000000006069229 */ /* 0x001fce0000000008 */
[----:B------:R-:W-:Y:S01]  /*0e90*/  @!P1 STS.64 [R0], R6 ;  /* 0x0000000600009388 */ /* 0x000fe20000000a00 */
[----:B------:R-:W-:Y:S01]  /*0ea0*/  BAR.SYNC.DEFER_BLOCKING 0x0 ;  /* 0x0000000000007b1d */ /* 0x000fe20000010000 */
[----:B------:R-:W-:-:S05]  /*0eb0*/  ISETP.GT.U32.AND P1, PT, R14, 0x7, PT ;  /* 0x000000070e00780c */ /* 0x000fca0003f24070 */
[----:B------:R-:W-:Y:S04]  /*0ec0*/  @!P0 LDS.64 R2, [R0+0x80] ;  /* 0x0000800000028984 */ /* 0x000fe80000000a00 */
[----:B------:R-:W0:Y:S02]  /*0ed0*/  @!P0 LDS.64 R8, [R0] ;  /* 0x0000000000088984 */ /* 0x000e240000000a00 */
        /* <DEDUP_REMOVED lines=15> */
[----:B------:R-:W-:-:S05]  /*0fd0*/  ISETP.NE.AND P0, PT, R14, RZ, PT ;  /* 0x000000ff0e00720c */ /* 0x000fca0003f05270 */
[----:B------:R-:W-:Y:S04]  /*0fe0*/  @!P1 LDS.64 R2, [R0+0x10] ;  /* 0x0000100000029984 */ /* 0x000fe80000000a00 */
[----:B------:R-:W0:Y:S02]  /*0ff0*/  @!P1 LDS.64 R8, [R0] ;  /* 0x0000000000089984 */ /* 0x000e240000000a00 */
[----:B0-----:R-:W-:-:S07]  /*1000*/  @!P1 DADD R2, R2, R8 ;  /* 0x0000000002029229 */ /* 0x001fce0000000008 */
[----:B------:R-:W-:Y:S01]  /*1010*/  @!P1 STS.64 [R0], R2 ;  /* 0x0000000200009388 */ /* 0x000fe20000000a00 */
[----:B------:R-:W-:Y:S06]  /*1020*/  BAR.SYNC.DEFER_BLOCKING 0x0 ;  /* 0x0000000000007b1d */ /* 0x000fec0000010000 */
[----:B------:R-:W-:Y:S04]  /*1030*/  @!P0 LDS.64 R4, [UR5+0x8] ;  /* 0x00000805ff048984 */ /* 0x000fe80008000a00 */
[----:B------:R-:W0:Y:S02]  /*1040*/  @!P0 LDS.64 R8, [R0] ;  /* 0x0000000000088984 */ /* 0x000e240000000a00 */
[----:B0-----:R-:W-:Y:S01]  /*1050*/  @!P0 DADD R4, R4, R8 ;  /* 0x0000000004048229 */ /* 0x001fe20000000008 */
[----:B------:R-:W0:Y:S06]  /*1060*/  LDC.64 R8, c[0x0][0x390] ;  /* 0x0000e400ff087b82 */ /* 0x000e2c0000000a00 */
[----:B------:R-:W-:Y:S02]  /*1070*/  @!P0 STS.64 [R0], R4 ;  /* 0x0000000400008388 */ /* 0x000fe40000000a00 */
[----:B------:R-:W-:Y:S06]  /*1080*/  BAR.SYNC.DEFER_BLOCKING 0x0 ;  /* 0x0000000000007b1d */ /* 0x000fec0000010000 */
[----:B------:R-:W0:Y:S04]  /*1090*/  LDS.64 R6, [UR5] ;  /* 0x00000005ff067984 */ /* 0x000e280008000a00 */
[----:B0-----:R-:W-:Y:S01]  /*10a0*/  STG.E.64 desc[UR6][R8.64], R6 ;  /* 0x0000000608007986 */ /* 0x001fe2000c101b06 */
[----:B------:R-:W-:Y:S05]  /*10b0*/  EXIT ;  /* 0x000000000000794d */ /* 0x000fea0003800000 */
.L_x_2:
        /* <DEDUP_REMOVED lines=12> */
.L_x_15:


//--------------------- .text._Z6MV_GPUPKdPKiS2_S0_Pd --------------------------
	.section	.text._Z6MV_GPUPKdPKiS2_S0_Pd,"ax",@progbits
	.align	128
        .global         _Z6MV_GPUPKdPKiS2_S0_Pd
        .type           _Z6MV_GPUPKdPKiS2_S0_Pd,@function
        .size           _Z6MV_GPUPKdPKiS2_S0_Pd,(.L_x_16 - _Z6MV_GPUPKdPKiS2_S0_Pd)
        .other          _Z6MV_GPUPKdPKiS2_S0_Pd,@"STO_CUDA_ENTRY STV_DEFAULT"
_Z6MV_GPUPKdPKiS2_S0_Pd:
.text._Z6MV_GPUPKdPKiS2_S0_Pd:
[----:B------:R-:W-:Y:S01]  /*0000*/  LDC R1, c[0x0][0x37c] ;  /* 0x0000df00ff017b82 */ /* 0x000fe20000000800 */
[----:B------:R-:W0:Y:S07]  /*0010*/  S2R R0, SR_CTAID.X ;  /* 0x0000000000007919 */ /* 0x000e2e0000002500 */
[----:B------:R-:W1:Y:S01]  /*0020*/  LDC.64 R2, c[0x0][0x390] ;  /* 0x0000e400ff027b82 */ /* 0x000e620000000a00 */
[----:B------:R-:W0:Y:S01]  /*0030*/  LDCU UR6, c[0x0][0x360] ;  /* 0x00006c00ff0677ac */ /* 0x000e220008000800 */
[----:B------:R-:W0:Y:S01]  /*0040*/  S2R R5, SR_TID.X ;  /* 0x0000000000057919 */ /* 0x000e220000002100 */
[----:B------:R-:W2:Y:S01]  /*0050*/  LDCU.64 UR4, c[0x0][0x358] ;  /* 0x00006b00ff0477ac */ /* 0x000ea20008000a00 */
[----:B0-----:R-:W-:-:S04]  /*0060*/  IMAD R0, R0, UR6, R5 ;  /* 0x0000000600007c24 */ /* 0x001fc8000f8e0205 */
[----:B-1----:R-:W-:-:S05]  /*0070*/  IMAD.WIDE R2, R0, 0x4, R2 ;  /* 0x0000000400027825 */ /* 0x002fca00078e0202 */
[----:B--2---:R-:W2:Y:S04]  /*0080*/  LDG.E R4, desc[UR4][R2.64] ;  /* 0x0000000402047981 */ /* 0x004ea8000c1e1900 */
[----:B------:R-:W2:Y:S01]  /*0090*/  LDG.E R5, desc[UR4][R2.64+0x4] ;  /* 0x0000040402057981 */ /* 0x000ea2000c1e1900 */
[----:B------:R-:W-:Y:S01]  /*00a0*/  BSSY.RECONVERGENT B0, `(.L_x_3) ;  /* 0x00000d5000007945 */ /* 0x000fe20003800200 */
[----:B------:R-:W-:Y:S02]  /*00b0*/  CS2R R26, SRZ ;  /* 0x00000000001a7805 */ /* 0x000fe4000001ff00 */
[----:B--2---:R-:W-:-:S13]  /*00c0*/  ISETP.GE.AND P0, PT, R4, R5, PT ;  /* 0x000000050400720c */ /* 0x004fda0003f06270 */
[----:B------:R-:W-:Y:S05]  /*00d0*/  @P0 BRA `(.L_x_4) ;  /* 0x0000000c00440947 */ /* 0x000fea0003800000 */
[----:B------:R-:W-:Y:S01]  /*00e0*/  MOV R2, R4 ;  /* 0x0000000400027202 */ /* 0x000fe20000000f00 */
[----:B------:R-:W-:Y:S01]  /*00f0*/  BSSY.RECONVERGENT B1, `(.L_x_5) ;  /* 0x0000069000017945 */ /* 0x000fe20003800200 */
[----:B------:R-:W-:Y:S02]  /*0100*/  CS2R R26, SRZ ;  /* 0x00000000001a7805 */ /* 0x000fe4000001ff00 */
[----:B------:R-:W-:-:S04]  /*0110*/  VIADDMNMX R5, R2, 0x1, R5, !PT ;  /* 0x0000000102057846 */ /* 0x000fc80007800105 */
[CC--:B------:R-:W-:Y:S02]  /*0120*/  IADD3 R3, PT, PT, R2.reuse, -R5.reuse, RZ ;  /* 0x8000000502037210 */ /* 0x0c0fe40007ffe0ff */
[----:B------:R-:W-:Y:S02]  /*0130*/  IADD3 R4, PT, PT, -R2, R5, RZ ;  /* 0x0000000502047210 */ /* 0x000fe40007ffe1ff */
[----:B------:R-:W-:Y:S02]  /*0140*/  ISETP.GT.U32.AND P1, PT, R3, -0x10, PT ;  /* 0xfffffff00300780c */ /* 0x000fe40003f24070 */
[----:B------:R-:W-:-:S04]  /*0150*/  LOP3.LUT R5, R4, 0xf, RZ, 0xc0, !PT ;  /* 0x0000000f04057812 */ /* 0x000fc800078ec0ff */
[----:B------:R-:W-:-:S07]  /*0160*/  ISETP.NE.AND P0, PT, R5, RZ, PT ;  /* 0x000000ff0500720c */ /* 0x000fce0003f05270 */
[----:B------:R-:W-:Y:S06]  /*0170*/  @P1 BRA `(.L_x_6) ;  /* 0x0000000400801947 */ /* 0x000fec0003800000 */
[----:B------:R-:W0:Y:S01]  /*0180*/  LDC.64 R6, c[0x0][0x380] ;  /* 0x0000e000ff067b82 */ /* 0x000e220000000a00 */
[----:B------:R-:W-:Y:S02]  /*0190*/  LOP3.LUT R3, R4, 0xfffffff0, RZ, 0xc0, !PT ;  /* 0xfffffff004037812 */ /* 0x000fe400078ec0ff */
[----:B------:R-:W-:Y:S02]  /*01a0*/  CS2R R26, SRZ ;  /* 0x00000000001a7805 */ /* 0x000fe4000001ff00 */
[----:B------:R-:W-:-:S03]  /*01b0*/  IADD3 R3, PT, PT, -R3, RZ, RZ ;  /* 0x000000ff03037210 */ /* 0x000fc60007ffe1ff */
[----:B------:R-:W1:Y:S01]  /*01c0*/  LDC.64 R8, c[0x0][0x388] ;  /* 0x0000e200ff087b82 */ /* 0x000e620000000a00 */
[----:B0-----:R-:W-:-:S04]  /*01d0*/  IADD3 R6, P1, PT, R6, 0x40, RZ ;  /* 0x0000004006067810 */ /* 0x001fc80007f3e0ff */
[----:B------:R-:W-:Y:S02]  /*01e0*/  IADD3.X R7, PT, PT, RZ, R7, RZ, P1, !PT ;  /* 0x00000007ff077210 */ /* 0x000fe40000ffe4ff */
[----:B-1----:R-:W-:-:S04]  /*01f0*/  IADD3 R8, P2, PT, R8, 0x20, RZ ;  /* 0x0000002008087810 */ /* 0x002fc80007f5e0ff */
[----:B------:R-:W-:-:S09]  /*0200*/  IADD3.X R9, PT, PT, RZ, R9, RZ, P2, !PT ;  /* 0x00000009ff097210 */ /* 0x000fd200017fe4ff */
.L_x_7:
[C---:B------:R-:W-:Y:S01]  /*0210*/  IMAD.WIDE R28, R2.reuse, 0x4, R8 ;  /* 0x00000004021c7825 */ /* 0x040fe200078e0208 */
[----:B------:R-:W0:Y:S04]  /*0220*/  LDC.64 R12, c[0x0][0x398] ;  /* 0x0000e600ff0c7b82 */ /* 0x000e280000000a00 */
[----:B------:R-:W0:Y:S01]  /*0230*/  LDG.E R15, desc[UR4][R28.64+-0x20] ;  /* 0xffffe0041c0f7981 */ /* 0x000e22000c1e1900 */
[----:B------:R-:W-:-:S03]  /*0240*/  IMAD.WIDE R10, R2, 0x8, R6 ;  /* 0x00000008020a7825 */ /* 0x000fc600078e0206 */
[----:B------:R-:W2:Y:S04]  /*0250*/  LDG.E R25, desc[UR4][R28.64+-0x1c] ;  /* 0xffffe4041c197981 */ /* 0x000ea8000c1e1900 */
[----:B------:R-:W3:Y:S04]  /*0260*/  LDG.E.64 R16, desc[UR4][R10.64+-0x40] ;  /* 0xffffc0040a107981 */ /* 0x000ee8000c1e1b00 */
[----:B------:R-:W4:Y:S04]  /*0270*/  LDG.E R19, desc[UR4][R28.64+-0x18] ;  /* 0xffffe8041c137981 */ /* 0x000f28000c1e1900 */
[----:B------:R-:W5:Y:S04]  /*0280*/  LDG.E.64 R22, desc[UR4][R10.64+-0x38] ;  /* 0xffffc8040a167981 */ /* 0x000f68000c1e1b00 */
[----:B------:R-:W5:Y:S01]  /*0290*/  LDG.E.64 R20, desc[UR4][R10.64+-0x30] ;  /* 0xffffd0040a147981 */ /* 0x000f62000c1e1b00 */
[----:B0-----:R-:W-:-:S06]  /*02a0*/  IMAD.WIDE R14, R15, 0x8, R12 ;  /* 0x000000080f0e7825 */ /* 0x001fcc00078e020c */
[----:B------:R-:W3:Y:S01]  /*02b0*/  LDG.E.64 R14, desc[UR4][R14.64] ;  /* 0x000000040e0e7981 */ /* 0x000ee2000c1e1b00 */
[----:B--2---:R-:W-:-:S04]  /*02c0*/  IMAD.WIDE R24, R25, 0x8, R12 ;  /* 0x0000000819187825 */ /* 0x004fc800078e020c */
[----:B----4-:R-:W-:-:S06]  /*02d0*/  IMAD.WIDE R18, R19, 0x8, R12 ;  /* 0x0000000813127825 */ /* 0x010fcc00078e020c */
[----:B------:R-:W2:Y:S01]  /*02e0*/  LDG.E.64 R18, desc[UR4][R18.64] ;  /* 0x0000000412127981 */ /* 0x000ea2000c1e1b00 */
[----:B---3--:R-:W-:-:S03]  /*02f0*/  DFMA R26, R16, R14, R26 ;  /* 0x0000000e101a722b */ /* 0x008fc6000000001a */
[----:B------:R-:W5:Y:S04]  /*0300*/  LDG.E.64 R14, desc[UR4][R24.64] ;  /* 0x00000004180e7981 */ /* 0x000f68000c1e1b00 */
[----:B------:R-:W3:Y:S04]  /*0310*/  LDG.E R17, desc[UR4][R28.64+-0x14] ;  /* 0xffffec041c117981 */ /* 0x000ee8000c1e1900 */
[----:B------:R-:W4:Y:S01]  /*0320*/  LDG.E R25, desc[UR4][R28.64+-0xc] ;  /* 0xfffff4041c197981 */ /* 0x000f22000c1e1900 */
[----:B-----5:R-:W-:-:S03]  /*0330*/  DFMA R22, R22, R14, R26 ;  /* 0x0000000e1616722b */ /* 0x020fc6000000001a */
[----:B------:R-:W5:Y:S01]  /*0340*/  LDG.E R15, desc[UR4][R28.64+-0x10] ;  /* 0xfffff0041c0f7981 */ /* 0x000f62000c1e1900 */
[----:B---3--:R-:W-:-:S03]  /*0350*/  IMAD.WIDE R16, R17, 0x8, R12 ;  /* 0x0000000811107825 */ /* 0x008fc600078e020c */
[----:B------:R-:W3:Y:S01]  /*0360*/  LDG.E R27, desc[UR4][R28.64+-0x8] ;  /* 0xfffff8041c1b7981 */ /* 0x000ee2000c1e1900 */
[----:B--2---:R-:W-:-:S03]  /*0370*/  DFMA R18, R20, R18, R22 ;  /* 0x000000121412722b */ /* 0x004fc60000000016 */
[----:B------:R-:W2:Y:S04]  /*0380*/  LDG.E.64 R22, desc[UR4][R10.64+-0x28] ;  /* 0xffffd8040a167981 */ /* 0x000ea8000c1e1b00 */
[----:B------:R-:W2:Y:S01]  /*0390*/  LDG.E.64 R16, desc[UR4][R16.64] ;  /* 0x0000000410107981 */ /* 0x000ea2000c1e1b00 */
[----:B----4-:R-:W-:-:S05]  /*03a0*/  IMAD.WIDE R24, R25, 0x8, R12 ;  /* 0x0000000819187825 */ /* 0x010fca00078e020c */
[----:B------:R-:W4:Y:S04]  /*03b0*/  LDG.E.64 R20, desc[UR4][R24.64] ;  /* 0x0000000418147981 */ /* 0x000f28000c1e1b00 */
[----:B------:R-:W4:Y:S01]  /*03c0*/  LDG.E R25, desc[UR4][R28.64+0x4] ;  /* 0x000004041c197981 */ /* 0x000f22000c1e1900 */
[----:B-----5:R-:W-:-:S06]  /*03d0*/  IMAD.WIDE R14, R15, 0x8, R12 ;  /* 0x000000080f0e7825 */ /* 0x020fcc00078e020c */
[----:B------:R-:W5:Y:S01]  /*03e0*/  LDG.E.64 R14, desc[UR4][R14.64] ;  /* 0x000000040e0e7981 */ /* 0x000f62000c1e1b00 */
[----:B--2---:R-:W-:-:S03]  /*03f0*/  DFMA R22, R22, R16, R18 ;  /* 0x000000101616722b */ /* 0x004fc60000000012 */
[----:B------:R-:W5:Y:S04]  /*0400*/  LDG.E.64 R18, desc[UR4][R10.64+-0x20] ;  /* 0xffffe0040a127981 */ /* 0x000f68000c1e1b00 */
[----:B------:R-:W4:Y:S01]  /*0410*/  LDG.E.64 R16, desc[UR4][R10.64+-0x18] ;  /* 0xffffe8040a107981 */ /* 0x000f22000c1e1b00 */
[----:B---3--:R-:W-:Y:S01]  /*0420*/  IMAD.WIDE R26, R27, 0x8, R12 ;  /* 0x000000081b1a7825 */ /* 0x008fe200078e020c */
[----:B-----5:R-:W-:Y:S02]  /*0430*/  DFMA R18, R18, R14, R22 ;  /* 0x0000000e1212722b */ /* 0x020fe40000000016 */
[----:B------:R-:W2:Y:S04]  /*0440*/  LDG.E R15, desc[UR4][R28.64+-0x4] ;  /* 0xfffffc041c0f7981 */ /* 0x000ea8000c1e1900 */
[----:B------:R-:W3:Y:S02]  /*0450*/  LDG.E.64 R22, desc[UR4][R10.64+-0x10] ;  /* 0xfffff0040a167981 */ /* 0x000ee4000c1e1b00 */
[----:B----4-:R-:W-:-:S02]  /*0460*/  DFMA R20, R16, R20, R18 ;  /* 0x000000141014722b */ /* 0x010fc40000000012 */
[----:B------:R-:W3:Y:S04]  /*0470*/  LDG.E.64 R16, desc[UR4][R26.64] ;  /* 0x000000041a107981 */ /* 0x000ee8000c1e1b00 */
[----:B------:R-:W4:Y:S04]  /*0480*/  LDG.E R19, desc[UR4][R28.64] ;  /* 0x000000041c137981 */ /* 0x000f28000c1e1900 */
[----:B------:R-:W5:Y:S01]  /*0490*/  LDG.E R27, desc[UR4][R28.64+0x8] ;  /* 0x000008041c1b7981 */ /* 0x000f62000c1e1900 */
[----:B--2---:R-:W-:Y:S01]  /*04a0*/  IMAD.WIDE R14, R15, 0x8, R12 ;  /* 0x000000080f0e7825 */ /* 0x004fe200078e020c */
[----:B---3--:R-:W-:-:S02]  /*04b0*/  DFMA R22, R22, R16, R20 ;  /* 0x000000101616722b */ /* 0x008fc40000000014 */
[----:B------:R-:W2:Y:S04]  /*04c0*/  LDG.E.64 R20, desc[UR4][R10.64+-0x8] ;  /* 0xfffff8040a147981 */ /* 0x000ea8000c1e1b00 */
[----:B------:R-:W2:Y:S01]  /*04d0*/  LDG.E.64 R16, desc[UR4][R14.64] ;  /* 0x000000040e107981 */ /* 0x000ea2000c1e1b00 */
[----:B----4-:R-:W-:-:S06]  /*04e0*/  IMAD.WIDE R18, R19, 0x8, R12 ;  /* 0x0000000813127825 */ /* 0x010fcc00078e020c */
[----:B------:R-:W3:Y:S04]  /*04f0*/  LDG.E.64 R18, desc[UR4][R18.64] ;  /* 0x0000000412127981 */ /* 0x000ee8000c1e1b00 */
[----:B------:R-:W3:Y:S01]  /*0500*/  LDG.E.64 R14, desc[UR4][R10.64] ;  /* 0x000000040a0e7981 */ /* 0x000ee2000c1e1b00 */
[----:B--2---:R-:W-:Y:S01]  /*0510*/  DFMA R20, R20, R16, R22 ;  /* 0x000000101414722b */ /* 0x004fe20000000016 */
[--C-:B------:R-:W-:Y:S02]  /*0520*/  IMAD.WIDE R16, R25, 0x8, R12.reuse ;  /* 0x0000000819107825 */ /* 0x100fe400078e020c */
[----:B------:R-:W2:Y:S02]  /*0530*/  LDG.E.64 R22, desc[UR4][R10.64+0x18] ;  /* 0x000018040a167981 */ /* 0x000ea4000c1e1b00 */
[----:B-----5:R-:W-:-:S02]  /*0540*/  IMAD.WIDE R26, R27, 0x8, R12 ;  /* 0x000000081b1a7825 */ /* 0x020fc400078e020c */
[----:B------:R-:W4:Y:S01]  /*0550*/  LDG.E R25, desc[UR4][R28.64+0x10] ;  /* 0x000010041c197981 */ /* 0x000f22000c1e1900 */
[----:B---3--:R-:W-:-:S03]  /*0560*/  DFMA R18, R14, R18, R20 ;  /* 0x000000120e12722b */ /* 0x008fc60000000014 */
[----:B------:R-:W3:Y:S04]  /*0570*/  LDG.E.64 R16, desc[UR4][R16.64] ;  /* 0x0000000410107981 */ /* 0x000ee8000c1e1b00 */
[----:B------:R-:W3:Y:S04]  /*0580*/  LDG.E.64 R20, desc[UR4][R10.64+0x8] ;  /* 0x000008040a147981 */ /* 0x000ee8000c1e1b00 */
[----:B------:R-:W5:Y:S01]  /*0590*/  LDG.E R15, desc[UR4][R28.64+0xc] ;  /* 0x00000c041c0f7981 */ /* 0x000f62000c1e1900 */
[----:B---3--:R-:W-:-:S03]  /*05a0*/  DFMA R20, R20, R16, R18 ;  /* 0x000000101414722b */ /* 0x008fc60000000012 */
[----:B------:R-:W3:Y:S01]  /*05b0*/  LDG.E.64 R18, desc[UR4][R10.64+0x10] ;  /* 0x000010040a127981 */ /* 0x000ee2000c1e1b00 */
[----:B-----5:R-:W-:-:S03]  /*05c0*/  IMAD.WIDE R14, R15, 0x8, R12 ;  /* 0x000000080f0e7825 */ /* 0x020fc600078e020c */
[----:B------:R-:W3:Y:S04]  /*05d0*/  LDG.E.64 R16, desc[UR4][R26.64] ;  /* 0x000000041a107981 */ /* 0x000ee8000c1e1b00 */
[----:B------:R-:W2:Y:S04]  /*05e0*/  LDG.E.64 R14, desc[UR4][R14.64] ;  /* 0x000000040e0e7981 */ /* 0x000ea8000c1e1b00 */
[----:B------:R-:W5:Y:S01]  /*05f0*/  LDG.E R27, desc[UR4][R28.64+0x18] ;  /* 0x000018041c1b7981 */ /* 0x000f62000c1e1900 */
[----:B---3--:R-:W-:-:S03]  /*0600*/  DFMA R18, R18, R16, R20 ;  /* 0x000000101212722b */ /* 0x008fc60000000014 */
[----:B------:R-:W3:Y:S01]  /*0610*/  LDG.E R21, desc[UR4][R28.64+0x14] ;  /* 0x000014041c157981 */ /* 0x000ee2000c1e1900 */
[----:B----4-:R-:W-:-:S03]  /*0620*/  IMAD.WIDE R16, R25, 0x8, R12 ;  /* 0x0000000819107825 */ /* 0x010fc600078e020c */
[----:B------:R-:W4:Y:S01]  /*0630*/  LDG.E R25, desc[UR4][R28.64+0x1c] ;  /* 0x00001c041c197981 */ /* 0x000f22000c1e1900 */
[----:B--2---:R-:W-:-:S03]  /*0640*/  DFMA R22, R22, R14, R18 ;  /* 0x0000000e1616722b */ /* 0x004fc60000000012 */
[----:B------:R-:W2:Y:S04]  /*0650*/  LDG.E.64 R14, desc[UR4][R10.64+0x20] ;  /* 0x000020040a0e7981 */ /* 0x000ea8000c1e1b00 */
[----:B------:R-:W2:Y:S04]  /*0660*/  LDG.E.64 R16, desc[UR4][R16.64] ;  /* 0x0000000410107981 */ /* 0x000ea8000c1e1b00 */
[----:B------:R-:W4:Y:S01]  /*0670*/  LDG.E.64 R18, desc[UR4][R10.64+0x28] ;  /* 0x000028040a127981 */ /* 0x000f22000c1e1b00 */
[----:B---3--:R-:W-:-:S06]  /*0680*/  IMAD.WIDE R20, R21, 0x8, R12 ;  /* 0x0000000815147825 */ /* 0x008fcc00078e020c */
[----:B------:R-:W3:Y:S01]  /*0690*/  LDG.E.64 R20, desc[UR4][R20.64] ;  /* 0x0000000414147981 */ /* 0x000ee2000c1e1b00 */
[----:B--2---:R-:W-:Y:S01]  /*06a0*/  DFMA R14, R14, R16, R22 ;  /* 0x000000100e0e722b */ /* 0x004fe20000000016 */
[--C-:B-----5:R-:W-:Y:S02]  /*06b0*/  IMAD.WIDE R22, R27, 0x8, R12.reuse ;  /* 0x000000081b167825 */ /* 0x120fe400078e020c */
[----:B------:R-:W2:Y:S02]  /*06c0*/  LDG.E.64 R16, desc[UR4][R10.64+0x30] ;  /* 0x000030040a107981 */ /* 0x000ea4000c1e1b00 */
[----:B----4-:R-:W-:Y:S02]  /*06d0*/  IMAD.WIDE R12, R25, 0x8, R12 ;  /* 0x00000008190c7825 */ /* 0x010fe400078e020c */
[----:B------:R-:W4:Y:S04]  /*06e0*/  LDG.E.64 R26, desc[UR4][R10.64+0x38] ;  /* 0x000038040a1a7981 */ /* 0x000f28000c1e1b00 */
[----:B------:R-:W2:Y:S04]  /*06f0*/  LDG.E.64 R22, desc[UR4][R22.64] ;  /* 0x0000000416167981 */ /* 0x000ea8000c1e1b00 */
[----:B------:R-:W4:Y:S01]  /*0700*/  LDG.E.64 R12, desc[UR4][R12.64] ;  /* 0x000000040c0c7981 */ /* 0x000f22000c1e1b00 */
[----:B------:R-:W-:-:S04]  /*0710*/  IADD3 R3, PT, PT, R3, 0x10, RZ ;  /* 0x0000001003037810 */ /* 0x000fc80007ffe0ff */
[----:B------:R-:W-:Y:S02]  /*0720*/  ISETP.NE.AND P1, PT, R3, RZ, PT ;  /* 0x000000ff0300720c */ /* 0x000fe40003f25270 */
[----:B------:R-:W-:Y:S01]  /*0730*/  IADD3 R2, PT, PT, R2, 0x10, RZ ;  /* 0x0000001002027810 */ /* 0x000fe20007ffe0ff */
[----:B---3--:R-:W-:-:S08]  /*0740*/  DFMA R14, R18, R20, R14 ;  /* 0x00000014120e722b */ /* 0x008fd0000000000e */
[----:B--2---:R-:W-:-:S08]  /*0750*/  DFMA R14, R16, R22, R14 ;  /* 0x00000016100e722b */ /* 0x004fd0000000000e */
[----:B----4-:R-:W-:Y:S01]  /*0760*/  DFMA R26, R26, R12, R14 ;  /* 0x0000000c1a1a722b */ /* 0x010fe2000000000e */
[----:B------:R-:W-:Y:S10]  /*0770*/  @P1 BRA `(.L_x_7) ;  /* 0xfffffff800a41947 */ /* 0x000ff4000383ffff */
.L_x_6:
[----:B------:R-:W-:Y:S05]  /*0780*/  BSYNC.RECONVERGENT B1 ;  /* 0x0000000000017941 */ /* 0x000fea0003800200 */
.L_x_5:
[----:B------:R-:W-:Y:S05]  /*0790*/  @!P0 BRA `(.L_x_4) ;  /* 0x0000000400948947 */ /* 0x000fea0003800000 */
[----:B------:R-:W-:Y:S01]  /*07a0*/  ISETP.GE.U32.AND P0, PT, R5, 0x8, PT ;  /* 0x000000080500780c */ /* 0x000fe20003f06070 */
[----:B------:R-:W-:Y:S01]  /*07b0*/  BSSY.RECONVERGENT B1, `(.L_x_8) ;  /* 0x0000032000017945 */ /* 0x000fe20003800200 */
[----:B------:R-:W-:-:S04]  /*07c0*/  LOP3.LUT R3, R4, 0x7, RZ, 0xc0, !PT ;  /* 0x0000000704037812 */ /* 0x000fc800078ec0ff */
[----:B------:R-:W-:-:S07]  /*07d0*/  ISETP.NE.AND P1, PT, R3, RZ, PT ;  /* 0x000000ff0300720c */ /* 0x000fce0003f25270 */
[----:B------:R-:W-:Y:S06]  /*07e0*/  @!P0 BRA `(.L_x_9) ;  /* 0x0000000000b88947 */ /* 0x000fec0003800000 */
[----:B------:R-:W0:Y:S08]  /*07f0*/  LDC.64 R28, c[0x0][0x388] ;  /* 0x0000e200ff1c7b82 */ /* 0x000e300000000a00 */
[----:B------:R-:W1:Y:S08]  /*0800*/  LDC.64 R6, c[0x0][0x380] ;  /* 0x0000e000ff067b82 */ /* 0x000e700000000a00 */
[----:B------:R-:W2:Y:S01]  /*0810*/  LDC.64 R8, c[0x0][0x398] ;  /* 0x0000e600ff087b82 */ /* 0x000ea20000000a00 */
[----:B0-----:R-:W-:-:S05]  /*0820*/  IMAD.WIDE R28, R2, 0x4, R28 ;  /* 0x00000004021c7825 */ /* 0x001fca00078e021c */
[----:B------:R-:W2:Y:S04]  /*0830*/  LDG.E R25, desc[UR4][R28.64] ;  /* 0x000000041c197981 */ /* 0x000ea8000c1e1900 */
[----:B------:R-:W3:Y:S01]  /*0840*/  LDG.E R23, desc[UR4][R28.64+0x4] ;  /* 0x000004041c177981 */ /* 0x000ee2000c1e1900 */
[----:B-1----:R-:W-:-:S03]  /*0850*/  IMAD.WIDE R6, R2, 0x8, R6 ;  /* 0x0000000802067825 */ /* 0x002fc600078e0206 */
[----:B------:R-:W4:Y:S04]  /*0860*/  LDG.E R21, desc[UR4][R28.64+0x8] ;  /* 0x000008041c157981 */ /* 0x000f28000c1e1900 */
[----:B------:R-:W5:Y:S04]  /*0870*/  LDG.E.64 R16, desc[UR4][R6.64] ;  /* 0x0000000406107981 */ /* 0x000f68000c1e1b00 */
[----:B------:R-:W5:Y:S04]  /*0880*/  LDG.E R11, desc[UR4][R28.64+0xc] ;  /* 0x00000c041c0b7981 */ /* 0x000f68000c1e1900 */
[----:B------:R-:W5:Y:S04]  /*0890*/  LDG.E.64 R12, desc[UR4][R6.64+0x8] ;  /* 0x00000804060c7981 */ /* 0x000f68000c1e1b00 */
[----:B------:R-:W5:Y:S04]  /*08a0*/  LDG.E R15, desc[UR4][R28.64+0x10] ;  /* 0x000010041c0f7981 */ /* 0x000f68000c1e1900 */
[----:B------:R-:W5:Y:S01]  /*08b0*/  LDG.E R5, desc[UR4][R28.64+0x1c] ;  /* 0x00001c041c057981 */ /* 0x000f62000c1e1900 */
[----:B--2---:R-:W-:-:S05]  /*08c0*/  IMAD.WIDE R24, R25, 0x8, R8 ;  /* 0x0000000819187825 */ /* 0x004fca00078e0208 */
[----:B------:R-:W2:Y:S01]  /*08d0*/  LDG.E.64 R18, desc[UR4][R24.64] ;  /* 0x0000000418127981 */ /* 0x000ea2000c1e1b00 */
[----:B---3--:R-:W-:-:S06]  /*08e0*/  IMAD.WIDE R22, R23, 0x8, R8 ;  /* 0x0000000817167825 */ /* 0x008fcc00078e0208 */
[----:B------:R-:W3:Y:S01]  /*08f0*/  LDG.E.64 R22, desc[UR4][R22.64] ;  /* 0x0000000416167981 */ /* 0x000ee2000c1e1b00 */
[----:B----4-:R-:W-:-:S03]  /*0900*/  IMAD.WIDE R20, R21, 0x8, R8 ;  /* 0x0000000815147825 */ /* 0x010fc600078e0208 */
[----:B------:R-:W4:Y:S04]  /*0910*/  LDG.E R25, desc[UR4][R28.64+0x18] ;  /* 0x000018041c197981 */ /* 0x000f28000c1e1900 */
[----:B------:R-:W4:Y:S01]  /*0920*/  LDG.E.64 R20, desc[UR4][R20.64] ;  /* 0x0000000414147981 */ /* 0x000f22000c1e1b00 */
[----:B-----5:R-:W-:-:S06]  /*0930*/  IMAD.WIDE R10, R11, 0x8, R8 ;  /* 0x000000080b0a7825 */ /* 0x020fcc00078e0208 */
[----:B------:R-:W5:Y:S01]  /*0940*/  LDG.E.64 R10, desc[UR4][R10.64] ;  /* 0x000000040a0a7981 */ /* 0x000f62000c1e1b00 */
[----:B--2---:R-:W-:-:S03]  /*0950*/  DFMA R16, R16, R18, R26 ;  /* 0x000000121010722b */ /* 0x004fc6000000001a */
[----:B------:R-:W2:Y:S04]  /*0960*/  LDG.E.64 R18, desc[UR4][R6.64+0x10] ;  /* 0x0000100406127981 */ /* 0x000ea8000c1e1b00 */
[----:B------:R-:W5:Y:S01]  /*0970*/  LDG.E R27, desc[UR4][R28.64+0x14] ;  /* 0x000014041c1b7981 */ /* 0x000f62000c1e1900 */
[----:B---3--:R-:W-:-:S03]  /*0980*/  DFMA R22, R12, R22, R16 ;  /* 0x000000160c16722b */ /* 0x008fc60000000010 */
[----:B------:R-:W3:Y:S01]  /*0990*/  LDG.E.64 R12, desc[UR4][R6.64+0x18] ;  /* 0x00001804060c7981 */ /* 0x000ee2000c1e1b00 */
[----:B------:R-:W-:-:S03]  /*09a0*/  IMAD.WIDE R14, R15, 0x8, R8 ;  /* 0x000000080f0e7825 */ /* 0x000fc600078e0208 */
[----:B------:R-:W3:Y:S04]  /*09b0*/  LDG.E.64 R16, desc[UR4][R6.64+0x20] ;  /* 0x0000200406107981 */ /* 0x000ee8000c1e1b00 */
[----:B------:R-:W3:Y:S01]  /*09c0*/  LDG.E.64 R14, desc[UR4][R14.64] ;  /* 0x000000040e0e7981 */ /* 0x000ee2000c1e1b00 */
[----:B----4-:R-:W-:-:S06]  /*09d0*/  IMAD.WIDE R24, R25, 0x8, R8 ;  /* 0x0000000819187825 */ /* 0x010fcc00078e0208 */
[----:B------:R-:W4:Y:S01]  /*09e0*/  LDG.E.64 R24, desc[UR4][R24.64] ;  /* 0x0000000418187981 */ /* 0x000f22000c1e1b00 */
[----:B--2---:R-:W-:-:S03]  /*09f0*/  DFMA R18, R18, R20, R22 ;  /* 0x000000141212722b */ /* 0x004fc60000000016 */
[----:B------:R-:W2:Y:S01]  /*0a00*/  LDG.E.64 R20, desc[UR4][R6.64+0x28] ;  /* 0x0000280406147981 */ /* 0x000ea2000c1e1b00 */
[----:B-----5:R-:W-:-:S03]  /*0a10*/  IMAD.WIDE R22, R27, 0x8, R8 ;  /* 0x000000081b167825 */ /* 0x020fc600078e0208 */
[----:B------:R-:W5:Y:S04]  /*0a20*/  LDG.E.64 R26, desc[UR4][R6.64+0x38] ;  /* 0x00003804061a7981 */ /* 0x000f68000c1e1b00 */
[----:B------:R-:W2:Y:S01]  /*0a30*/  LDG.E.64 R22, desc[UR4][R22.64] ;  /* 0x0000000416167981 */ /* 0x000ea2000c1e1b00 */
[----:B---3--:R-:W-:Y:S01]  /*0a40*/  DFMA R12, R12, R10, R18 ;  /* 0x0000000a0c0c722b */ /* 0x008fe20000000012 */
[----:B------:R-:W-:Y:S02]  /*0a50*/  IMAD.WIDE R8, R5, 0x8, R8 ;  /* 0x0000000805087825 */ /* 0x000fe400078e0208 */
[----:B------:R-:W4:Y:S04]  /*0a60*/  LDG.E.64 R10, desc[UR4][R6.64+0x30] ;  /* 0x00003004060a7981 */ /* 0x000f28000c1e1b00 */
[----:B------:R-:W5:Y:S01]  /*0a70*/  LDG.E.64 R8, desc[UR4][R8.64] ;  /* 0x0000000408087981 */ /* 0x000f62000c1e1b00 */
[----:B------:R-:W-:Y:S01]  /*0a80*/  DFMA R12, R16, R14, R12 ;  /* 0x0000000e100c722b */ /* 0x000fe2000000000c */
[----:B------:R-:W-:-:S07]  /*0a90*/  IADD3 R2, PT, PT, R2, 0x8, RZ ;  /* 0x0000000802027810 */ /* 0x000fce0007ffe0ff */
[----:B--2---:R-:W-:-:S08]  /*0aa0*/  DFMA R12, R20, R22, R12 ;  /* 0x00000016140c722b */ /* 0x004fd0000000000c */
[----:B----4-:R-:W-:-:S08]  /*0ab0*/  DFMA R10, R10, R24, R12 ;  /* 0x000000180a0a722b */ /* 0x010fd0000000000c */
[----:B-----5:R-:W-:-:S11]  /*0ac0*/  DFMA R26, R26, R8, R10 ;  /* 0x000000081a1a722b */ /* 0x020fd6000000000a */
.L_x_9:
[----:B------:R-:W-:Y:S05]  /*0ad0*/  BSYNC.RECONVERGENT B1 ;  /* 0x0000000000017941 */ /* 0x000fea0003800200 */
.L_x_8:
        /* <DEDUP_REMOVED lines=10> */
[----:B------:R-:W1:Y:S04]  /*0b80*/  LDG.E R15, desc[UR4][R4.64] ;  /* 0x00000004040f7981 */ /* 0x000e68000c1e1900 */
[----:B------:R-:W3:Y:S04]  /*0b90*/  LDG.E R11, desc[UR4][R4.64+0x4] ;  /* 0x00000404040b7981 */ /* 0x000ee8000c1e1900 */
[----:B------:R-:W4:Y:S04]  /*0ba0*/  LDG.E R7, desc[UR4][R4.64+0x8] ;  /* 0x0000080404077981 */ /* 0x000f28000c1e1900 */
[----:B------:R-:W5:Y:S01]  /*0bb0*/  LDG.E R3, desc[UR4][R4.64+0xc] ;  /* 0x00000c0404037981 */ /* 0x000f62000c1e1900 */
[----:B--2---:R-:W-:-:S05]  /*0bc0*/  IMAD.WIDE R20, R2, 0x8, R20 ;  /* 0x0000000802147825 */ /* 0x004fca00078e0214 */
[----:B------:R-:W2:Y:S04]  /*0bd0*/  LDG.E.64 R12, desc[UR4][R20.64] ;  /* 0x00000004140c7981 */ /* 0x000ea8000c1e1b00 */
[----:B------:R-:W2:Y:S04]  /*0be0*/  LDG.E.64 R8, desc[UR4][R20.64+0x8] ;  /* 0x0000080414087981 */ /* 0x000ea8000c1e1b00 */
[----:B------:R-:W2:Y:S01]  /*0bf0*/  LDG.E.64 R4, desc[UR4][R20.64+0x10] ;  /* 0x0000100414047981 */ /* 0x000ea2000c1e1b00 */
[----:B-1----:R-:W-:-:S04]  /*0c00*/  IMAD.WIDE R14, R15, 0x8, R18 ;  /* 0x000000080f0e7825 */ /* 0x002fc800078e0212 */
[--C-:B---3--:R-:W-:Y:S02]  /*0c10*/  IMAD.WIDE R10, R11, 0x8, R18.reuse ;  /* 0x000000080b0a7825 */ /* 0x108fe400078e0212 */
[----:B------:R-:W2:Y:S02]  /*0c20*/  LDG.E.64 R14, desc[UR4][R14.64] ;  /* 0x000000040e0e7981 */ /* 0x000ea4000c1e1b00 */
[--C-:B----4-:R-:W-:Y:S02]  /*0c30*/  IMAD.WIDE R6, R7, 0x8, R18.reuse ;  /* 0x0000000807067825 */ /* 0x110fe400078e0212 */
[----:B------:R-:W3:Y:S02]  /*0c40*/  LDG.E.64 R10, desc[UR4][R10.64] ;  /* 0x000000040a0a7981 */ /* 0x000ee4000c1e1b00 */
[----:B-----5:R-:W-:Y:S02]  /*0c50*/  IMAD.WIDE R22, R3, 0x8, R18 ;  /* 0x0000000803167825 */ /* 0x020fe400078e0212 */
[----:B------:R-:W4:Y:S04]  /*0c60*/  LDG.E.64 R6, desc[UR4][R6.64] ;  /* 0x0000000406067981 */ /* 0x000f28000c1e1b00 */
[----:B------:R-:W5:Y:S04]  /*0c70*/  LDG.E.64 R18, desc[UR4][R20.64+0x18] ;  /* 0x0000180414127981 */ /* 0x000f68000c1e1b00 */
[----:B------:R-:W5:Y:S01]  /*0c80*/  LDG.E.64 R22, desc[UR4][R22.64] ;  /* 0x0000000416167981 */ /* 0x000f62000c1e1b00 */
[----:B------:R-:W-:Y:S01]  /*0c90*/  IADD3 R2, PT, PT, R2, 0x4, RZ ;  /* 0x0000000402027810 */ /* 0x000fe20007ffe0ff */
[----:B--2---:R-:W-:-:S08]  /*0ca0*/  DFMA R12, R12, R14, R26 ;  /* 0x0000000e0c0c722b */ /* 0x004fd0000000001a */
[----:B---3--:R-:W-:-:S08]  /*0cb0*/  DFMA R8, R8, R10, R12 ;  /* 0x0000000a0808722b */ /* 0x008fd0000000000c */
[----:B----4-:R-:W-:-:S08]  /*0cc0*/  DFMA R4, R4, R6, R8 ;  /* 0x000000060404722b */ /* 0x010fd00000000008 */
[----:B-----5:R-:W-:-:S11]  /*0cd0*/  DFMA R26, R18, R22, R4 ;  /* 0x00000016121a722b */ /* 0x020fd60000000004 */
.L_x_11:
[----:B------:R-:W-:Y:S05]  /*0ce0*/  BSYNC.RECONVERGENT B1 ;  /* 0x0000000000017941 */ /* 0x000fea0003800200 */
.L_x_10:
[----:B------:R-:W-:Y:S05]  /*0cf0*/  @!P1 BRA `(.L_x_4) ;  /* 0x00000000003c9947 */ /* 0x000fea0003800000 */
[----:B------:R-:W0:Y:S01]  /*0d00*/  LDC.64 R14, c[0x0][0x398] ;  /* 0x0000e600ff0e7b82 */ /* 0x000e220000000a00 */
[----:B------:R-:W-:-:S07]  /*0d10*/  IADD3 R16, PT, PT, -R16, RZ, RZ ;  /* 0x000000ff10107210 */ /* 0x000fce0007ffe1ff */
[----:B------:R-:W1:Y:S08]  /*0d20*/  LDC.64 R12, c[0x0][0x380] ;  /* 0x0000e000ff0c7b82 */ /* 0x000e700000000a00 */
[----:B------:R-:W2:Y:S02]  /*0d30*/  LDC.64 R10, c[0x0][0x388] ;  /* 0x0000e200ff0a7b82 */ /* 0x000ea40000000a00 */
.L_x_12:
[----:B--2---:R-:W-:-:S06]  /*0d40*/  IMAD.WIDE R4, R2, 0x4, R10 ;  /* 0x0000000402047825 */ /* 0x004fcc00078e020a */
[----:B------:R-:W0:Y:S01]  /*0d50*/  LDG.E R5, desc[UR4][R4.64] ;  /* 0x0000000404057981 */ /* 0x000e22000c1e1900 */
[----:B-1----:R-:W-:-:S06]  /*0d60*/  IMAD.WIDE R6, R2, 0x8, R12 ;  /* 0x0000000802067825 */ /* 0x002fcc00078e020c */
[----:B------:R-:W2:Y:S01]  /*0d70*/  LDG.E.64 R6, desc[UR4][R6.64] ;  /* 0x0000000406067981 */ /* 0x000ea2000c1e1b00 */
[----:B------:R-:W-:Y:S01]  /*0d80*/  IADD3 R16, PT, PT, R16, 0x1, RZ ;  /* 0x0000000110107810 */ /* 0x000fe20007ffe0ff */
[----:B0-----:R-:W-:-:S06]  /*0d90*/  IMAD.WIDE R8, R5, 0x8, R14 ;  /* 0x0000000805087825 */ /* 0x001fcc00078e020e */
[----:B------:R-:W2:Y:S01]  /*0da0*/  LDG.E.64 R8, desc[UR4][R8.64] ;  /* 0x0000000408087981 */ /* 0x000ea2000c1e1b00 */
[----:B------:R-:W-:Y:S02]  /*0db0*/  ISETP.NE.AND P0, PT, R16, RZ, PT ;  /* 0x000000ff1000720c */ /* 0x000fe40003f05270 */
[----:B------:R-:W-:Y:S01]  /*0dc0*/  IADD3 R2, PT, PT, R2, 0x1, RZ ;  /* 0x0000000102027810 */ /* 0x000fe20007ffe0ff */
[----:B--2---:R-:W-:-:S10]  /*0dd0*/  DFMA R26, R6, R8, R26 ;  /* 0x00000008061a722b */ /* 0x004fd4000000001a */
[----:B------:R-:W-:Y:S05]  /*0de0*/  @P0 BRA `(.L_x_12) ;  /* 0xfffffffc00d40947 */ /* 0x000fea000383ffff */
.L_x_4:
[----:B------:R-:W-:Y:S05]  /*0df0*/  BSYNC.RECONVERGENT B0 ;  /* 0x0000000000007941 */ /* 0x000fea0003800200 */
.L_x_3:
[----:B------:R-:W0:Y:S02]  /*0e00*/  LDC.64 R2, c[0x0][0x3a0] ;  /* 0x0000e800ff027b82 */ /* 0x000e240000000a00 */
[----:B0-----:R-:W-:-:S05]  /*0e10*/  IMAD.WIDE R2, R0, 0x8, R2 ;  /* 0x0000000800027825 */ /* 0x001fca00078e0202 */
[----:B------:R-:W-:Y:S01]  /*0e20*/  STG.E.64 desc[UR4][R2.64], R26 ;  /* 0x0000001a02007986 */ /* 0x000fe2000c101b04 */
[----:B------:R-:W-:Y:S05]  /*0e30*/  EXIT ;  /* 0x000000000000794d */ /* 0x000fea0003800000 */
.L_x_13:
        /* <DEDUP_REMOVED lines=12> */
.L_x_16:


//--------------------- .nv.shared.reserved.0     --------------------------
	.section	.nv.shared.reserved.0,"aw",@nobits
	.weak		__nv_reservedSMEM_offset_0_alias
	.size		__nv_reservedSMEM_offset_0_alias, 0, 64
	.other		__nv_reservedSMEM_offset_0_alias,@"STO_CUDA_RESERVED_SHARED STV_DEFAULT"
__nv_reservedSMEM_offset_0_alias:
	.zero		0
	.zero		64


//--------------------- .nv.shared._Z7Dot_GPUPdS_S_ --------------------------
	.section	.nv.shared._Z7Dot_GPUPdS_S_,"aw",@nobits
	.sectionflags	@""
	.align	8
.nv.shared._Z7Dot_GPUPdS_S_:
	.zero		3072


//--------------------- .nv.constant0._Z7Add_GPUPdS_S_d --------------------------
	.section	.nv.constant0._Z7Add_GPUPdS_S_d,"a",@progbits
	.sectionflags	@""
	.align	4
.nv.constant0._Z7Add_GPUPdS_S_d:
	.zero		928


//--------------------- .nv.constant0._Z7Dot_GPUPdS_S_ --------------------------
	.section	.nv.constant0._Z7Dot_GPUPdS_S_,"a",@progbits
	.sectionflags	@""
	.align	4
.nv.constant0._Z7Dot_GPUPdS_S_:
	.zero		920


//--------------------- .nv.constant0._Z6MV_GPUPKdPKiS2_S0_Pd --------------------------
	.section	.nv.constant0._Z6MV_GPUPKdPKiS2_S0_Pd,"a",@progbits
	.sectionflags	@""
	.align	4
.nv.constant0._Z6MV_GPUPKdPKiS2_S0_Pd:
	.zero		936


//--------------------- SYMBOLS --------------------------

	.type		.nv.reservedSmem.offset0,@object
	.size		.nv.reservedSmem.offset0,0x4
	.type		.nv.reservedSmem.cap,@object
	.size		.nv.reservedSmem.cap,0x4
